//
// Generated by NVIDIA NVVM Compiler
//
// Compiler Build ID: CL-36424714
// Cuda compilation tools, release 13.0, V13.0.88
// Based on NVVM 20.0.0
//

.version 9.0
.target sm_100
.address_size 64

	// .globl	_Z15producer1KernelPKfPfi
// _ZZ15consumer1KernelPKfS0_PfiE3lut has been demoted
// _ZZ15consumer2KernelPKfS0_PfiE3lut has been demoted

.visible .entry _Z15producer1KernelPKfPfi(
	.param .u64 .ptr .align 1 _Z15producer1KernelPKfPfi_param_0,
	.param .u64 .ptr .align 1 _Z15producer1KernelPKfPfi_param_1,
	.param .u32 _Z15producer1KernelPKfPfi_param_2
)
{
	.reg .pred 	%p<5>;
	.reg .b32 	%r<12>;
	.reg .b32 	%f<68>;
	.reg .b64 	%rd<9>;

	ld.param.u64 	%rd1, [_Z15producer1KernelPKfPfi_param_0];
	ld.param.u64 	%rd2, [_Z15producer1KernelPKfPfi_param_1];
	ld.param.u32 	%r6, [_Z15producer1KernelPKfPfi_param_2];
	mov.u32 	%r1, %ctaid.x;
	mov.u32 	%r7, %ntid.x;
	mov.u32 	%r2, %tid.x;
	mad.lo.s32 	%r3, %r1, %r7, %r2;
	setp.ge.s32 	%p1, %r3, %r6;
	@%p1 bra 	$L__BB0_4;
	cvta.to.global.u64 	%rd3, %rd1;
	mul.wide.s32 	%rd4, %r3, 4;
	add.s64 	%rd5, %rd3, %rd4;
	ld.global.f32 	%f67, [%rd5];
	mov.b32 	%r11, 0;
$L__BB0_2:
	fma.rn.f32 	%f4, %f67, 0f3F8147AE, 0f3A83126F;
	fma.rn.f32 	%f5, %f4, %f4, 0f3F800000;
	sqrt.rn.f32 	%f6, %f5;
	mul.f32 	%f7, %f6, 0f3F7D70A4;
	fma.rn.f32 	%f8, %f7, 0f3F8147AE, 0f3A83126F;
	fma.rn.f32 	%f9, %f8, %f8, 0f3F800000;
	sqrt.rn.f32 	%f10, %f9;
	mul.f32 	%f11, %f10, 0f3F7D70A4;
	fma.rn.f32 	%f12, %f11, 0f3F8147AE, 0f3A83126F;
	fma.rn.f32 	%f13, %f12, %f12, 0f3F800000;
	sqrt.rn.f32 	%f14, %f13;
	mul.f32 	%f15, %f14, 0f3F7D70A4;
	fma.rn.f32 	%f16, %f15, 0f3F8147AE, 0f3A83126F;
	fma.rn.f32 	%f17, %f16, %f16, 0f3F800000;
	sqrt.rn.f32 	%f18, %f17;
	mul.f32 	%f19, %f18, 0f3F7D70A4;
	fma.rn.f32 	%f20, %f19, 0f3F8147AE, 0f3A83126F;
	fma.rn.f32 	%f21, %f20, %f20, 0f3F800000;
	sqrt.rn.f32 	%f22, %f21;
	mul.f32 	%f23, %f22, 0f3F7D70A4;
	fma.rn.f32 	%f24, %f23, 0f3F8147AE, 0f3A83126F;
	fma.rn.f32 	%f25, %f24, %f24, 0f3F800000;
	sqrt.rn.f32 	%f26, %f25;
	mul.f32 	%f27, %f26, 0f3F7D70A4;
	fma.rn.f32 	%f28, %f27, 0f3F8147AE, 0f3A83126F;
	fma.rn.f32 	%f29, %f28, %f28, 0f3F800000;
	sqrt.rn.f32 	%f30, %f29;
	mul.f32 	%f31, %f30, 0f3F7D70A4;
	fma.rn.f32 	%f32, %f31, 0f3F8147AE, 0f3A83126F;
	fma.rn.f32 	%f33, %f32, %f32, 0f3F800000;
	sqrt.rn.f32 	%f34, %f33;
	mul.f32 	%f35, %f34, 0f3F7D70A4;
	fma.rn.f32 	%f36, %f35, 0f3F8147AE, 0f3A83126F;
	fma.rn.f32 	%f37, %f36, %f36, 0f3F800000;
	sqrt.rn.f32 	%f38, %f37;
	mul.f32 	%f39, %f38, 0f3F7D70A4;
	fma.rn.f32 	%f40, %f39, 0f3F8147AE, 0f3A83126F;
	fma.rn.f32 	%f41, %f40, %f40, 0f3F800000;
	sqrt.rn.f32 	%f42, %f41;
	mul.f32 	%f43, %f42, 0f3F7D70A4;
	fma.rn.f32 	%f44, %f43, 0f3F8147AE, 0f3A83126F;
	fma.rn.f32 	%f45, %f44, %f44, 0f3F800000;
	sqrt.rn.f32 	%f46, %f45;
	mul.f32 	%f47, %f46, 0f3F7D70A4;
	fma.rn.f32 	%f48, %f47, 0f3F8147AE, 0f3A83126F;
	fma.rn.f32 	%f49, %f48, %f48, 0f3F800000;
	sqrt.rn.f32 	%f50, %f49;
	mul.f32 	%f51, %f50, 0f3F7D70A4;
	fma.rn.f32 	%f52, %f51, 0f3F8147AE, 0f3A83126F;
	fma.rn.f32 	%f53, %f52, %f52, 0f3F800000;
	sqrt.rn.f32 	%f54, %f53;
	mul.f32 	%f55, %f54, 0f3F7D70A4;
	fma.rn.f32 	%f56, %f55, 0f3F8147AE, 0f3A83126F;
	fma.rn.f32 	%f57, %f56, %f56, 0f3F800000;
	sqrt.rn.f32 	%f58, %f57;
	mul.f32 	%f59, %f58, 0f3F7D70A4;
	fma.rn.f32 	%f60, %f59, 0f3F8147AE, 0f3A83126F;
	fma.rn.f32 	%f61, %f60, %f60, 0f3F800000;
	sqrt.rn.f32 	%f62, %f61;
	mul.f32 	%f63, %f62, 0f3F7D70A4;
	fma.rn.f32 	%f64, %f63, 0f3F8147AE, 0f3A83126F;
	fma.rn.f32 	%f65, %f64, %f64, 0f3F800000;
	sqrt.rn.f32 	%f66, %f65;
	mul.f32 	%f67, %f66, 0f3F7D70A4;
	add.s32 	%r11, %r11, 16;
	setp.ne.s32 	%p2, %r11, 800;
	@%p2 bra 	$L__BB0_2;
	cvta.to.global.u64 	%rd6, %rd2;
	add.s64 	%rd8, %rd6, %rd4;
	st.global.f32 	[%rd8], %f67;
$L__BB0_4:
	setp.ne.s32 	%p3, %r2, 0;
	@%p3 bra 	$L__BB0_7;
	mov.u32 	%r9, %nctaid.x;
	shr.u32 	%r10, %r9, 1;
	setp.ne.s32 	%p4, %r1, %r10;
	@%p4 bra 	$L__BB0_7;
	// begin inline asm
	griddepcontrol.launch_dependents;
	// end inline asm
$L__BB0_7:
	ret;

}
	// .globl	_Z15producer2KernelPKfPfi
.visible .entry _Z15producer2KernelPKfPfi(
	.param .u64 .ptr .align 1 _Z15producer2KernelPKfPfi_param_0,
	.param .u64 .ptr .align 1 _Z15producer2KernelPKfPfi_param_1,
	.param .u32 _Z15producer2KernelPKfPfi_param_2
)
{
	.reg .pred 	%p<5>;
	.reg .b32 	%r<12>;
	.reg .b32 	%f<68>;
	.reg .b64 	%rd<9>;

	ld.param.u64 	%rd1, [_Z15producer2KernelPKfPfi_param_0];
	ld.param.u64 	%rd2, [_Z15producer2KernelPKfPfi_param_1];
	ld.param.u32 	%r6, [_Z15producer2KernelPKfPfi_param_2];
	mov.u32 	%r1, %ctaid.x;
	mov.u32 	%r7, %ntid.x;
	mov.u32 	%r2, %tid.x;
	mad.lo.s32 	%r3, %r1, %r7, %r2;
	setp.ge.s32 	%p1, %r3, %r6;
	@%p1 bra 	$L__BB1_4;
	cvta.to.global.u64 	%rd3, %rd1;
	mul.wide.s32 	%rd4, %r3, 4;
	add.s64 	%rd5, %rd3, %rd4;
	ld.global.f32 	%f67, [%rd5];
	mov.b32 	%r11, 0;
$L__BB1_2:
	fma.rn.f32 	%f4, %f67, 0f3F828F5C, 0f3B03126F;
	fma.rn.f32 	%f5, %f4, %f4, 0f3F000000;
	sqrt.rn.f32 	%f6, %f5;
	mul.f32 	%f7, %f6, 0f3F7AE148;
	fma.rn.f32 	%f8, %f7, 0f3F828F5C, 0f3B03126F;
	fma.rn.f32 	%f9, %f8, %f8, 0f3F000000;
	sqrt.rn.f32 	%f10, %f9;
	mul.f32 	%f11, %f10, 0f3F7AE148;
	fma.rn.f32 	%f12, %f11, 0f3F828F5C, 0f3B03126F;
	fma.rn.f32 	%f13, %f12, %f12, 0f3F000000;
	sqrt.rn.f32 	%f14, %f13;
	mul.f32 	%f15, %f14, 0f3F7AE148;
	fma.rn.f32 	%f16, %f15, 0f3F828F5C, 0f3B03126F;
	fma.rn.f32 	%f17, %f16, %f16, 0f3F000000;
	sqrt.rn.f32 	%f18, %f17;
	mul.f32 	%f19, %f18, 0f3F7AE148;
	fma.rn.f32 	%f20, %f19, 0f3F828F5C, 0f3B03126F;
	fma.rn.f32 	%f21, %f20, %f20, 0f3F000000;
	sqrt.rn.f32 	%f22, %f21;
	mul.f32 	%f23, %f22, 0f3F7AE148;
	fma.rn.f32 	%f24, %f23, 0f3F828F5C, 0f3B03126F;
	fma.rn.f32 	%f25, %f24, %f24, 0f3F000000;
	sqrt.rn.f32 	%f26, %f25;
	mul.f32 	%f27, %f26, 0f3F7AE148;
	fma.rn.f32 	%f28, %f27, 0f3F828F5C, 0f3B03126F;
	fma.rn.f32 	%f29, %f28, %f28, 0f3F000000;
	sqrt.rn.f32 	%f30, %f29;
	mul.f32 	%f31, %f30, 0f3F7AE148;
	fma.rn.f32 	%f32, %f31, 0f3F828F5C, 0f3B03126F;
	fma.rn.f32 	%f33, %f32, %f32, 0f3F000000;
	sqrt.rn.f32 	%f34, %f33;
	mul.f32 	%f35, %f34, 0f3F7AE148;
	fma.rn.f32 	%f36, %f35, 0f3F828F5C, 0f3B03126F;
	fma.rn.f32 	%f37, %f36, %f36, 0f3F000000;
	sqrt.rn.f32 	%f38, %f37;
	mul.f32 	%f39, %f38, 0f3F7AE148;
	fma.rn.f32 	%f40, %f39, 0f3F828F5C, 0f3B03126F;
	fma.rn.f32 	%f41, %f40, %f40, 0f3F000000;
	sqrt.rn.f32 	%f42, %f41;
	mul.f32 	%f43, %f42, 0f3F7AE148;
	fma.rn.f32 	%f44, %f43, 0f3F828F5C, 0f3B03126F;
	fma.rn.f32 	%f45, %f44, %f44, 0f3F000000;
	sqrt.rn.f32 	%f46, %f45;
	mul.f32 	%f47, %f46, 0f3F7AE148;
	fma.rn.f32 	%f48, %f47, 0f3F828F5C, 0f3B03126F;
	fma.rn.f32 	%f49, %f48, %f48, 0f3F000000;
	sqrt.rn.f32 	%f50, %f49;
	mul.f32 	%f51, %f50, 0f3F7AE148;
	fma.rn.f32 	%f52, %f51, 0f3F828F5C, 0f3B03126F;
	fma.rn.f32 	%f53, %f52, %f52, 0f3F000000;
	sqrt.rn.f32 	%f54, %f53;
	mul.f32 	%f55, %f54, 0f3F7AE148;
	fma.rn.f32 	%f56, %f55, 0f3F828F5C, 0f3B03126F;
	fma.rn.f32 	%f57, %f56, %f56, 0f3F000000;
	sqrt.rn.f32 	%f58, %f57;
	mul.f32 	%f59, %f58, 0f3F7AE148;
	fma.rn.f32 	%f60, %f59, 0f3F828F5C, 0f3B03126F;
	fma.rn.f32 	%f61, %f60, %f60, 0f3F000000;
	sqrt.rn.f32 	%f62, %f61;
	mul.f32 	%f63, %f62, 0f3F7AE148;
	fma.rn.f32 	%f64, %f63, 0f3F828F5C, 0f3B03126F;
	fma.rn.f32 	%f65, %f64, %f64, 0f3F000000;
	sqrt.rn.f32 	%f66, %f65;
	mul.f32 	%f67, %f66, 0f3F7AE148;
	add.s32 	%r11, %r11, 16;
	setp.ne.s32 	%p2, %r11, 800;
	@%p2 bra 	$L__BB1_2;
	cvta.to.global.u64 	%rd6, %rd2;
	add.s64 	%rd8, %rd6, %rd4;
	st.global.f32 	[%rd8], %f67;
$L__BB1_4:
	setp.ne.s32 	%p3, %r2, 0;
	@%p3 bra 	$L__BB1_7;
	mov.u32 	%r9, %nctaid.x;
	shr.u32 	%r10, %r9, 1;
	setp.ne.s32 	%p4, %r1, %r10;
	@%p4 bra 	$L__BB1_7;
	// begin inline asm
	griddepcontrol.launch_dependents;
	// end inline asm
$L__BB1_7:
	ret;

}
	// .globl	_Z15consumer1KernelPKfS0_Pfi
.visible .entry _Z15consumer1KernelPKfS0_Pfi(
	.param .u64 .ptr .align 1 _Z15consumer1KernelPKfS0_Pfi_param_0,
	.param .u64 .ptr .align 1 _Z15consumer1KernelPKfS0_Pfi_param_1,
	.param .u64 .ptr .align 1 _Z15consumer1KernelPKfS0_Pfi_param_2,
	.param .u32 _Z15consumer1KernelPKfS0_Pfi_param_3
)
{
	.reg .pred 	%p<5>;
	.reg .b16 	%rs<6>;
	.reg .b32 	%r<65>;
	.reg .b32 	%f<117>;
	.reg .b64 	%rd<20>;
	// demoted variable
	.shared .align 4 .b8 _ZZ15consumer1KernelPKfS0_PfiE3lut[32768];
	ld.param.u64 	%rd2, [_Z15consumer1KernelPKfS0_Pfi_param_0];
	ld.param.u64 	%rd4, [_Z15consumer1KernelPKfS0_Pfi_param_1];
	ld.param.u64 	%rd3, [_Z15consumer1KernelPKfS0_Pfi_param_2];
	ld.param.u32 	%r28, [_Z15consumer1KernelPKfS0_Pfi_param_3];
	cvta.to.global.u64 	%rd1, %rd4;
	mov.u32 	%r29, %ctaid.x;
	mov.u32 	%r1, %ntid.x;
	mov.u32 	%r2, %tid.x;
	mad.lo.s32 	%r3, %r29, %r1, %r2;
	add.s32 	%r30, %r2, %r1;
	cvt.u16.u32 	%rs2, %r30;
	xor.b16  	%rs3, %rs2, 8191;
	cvt.u16.u32 	%rs4, %r1;
	div.u16 	%rs5, %rs3, %rs4;
	and.b16  	%rs1, %rs5, 3;
	setp.eq.s16 	%p1, %rs1, 2;
	mov.u32 	%r59, %r2;
	@%p1 bra 	$L__BB2_3;
	cvt.u32.u16 	%r4, %rs1;
	mov.b32 	%r58, 0;
	mov.u32 	%r59, %r2;
$L__BB2_2:
	.pragma "nounroll";
	mul.wide.u32 	%rd5, %r59, 4;
	add.s64 	%rd6, %rd1, %rd5;
	ld.global.f32 	%f2, [%rd6];
	fma.rn.f32 	%f3, %f2, 0f40000000, 0f3F800000;
	shl.b32 	%r32, %r59, 2;
	mov.u32 	%r33, _ZZ15consumer1KernelPKfS0_PfiE3lut;
	add.s32 	%r34, %r33, %r32;
	st.shared.f32 	[%r34], %f3;
	add.s32 	%r59, %r59, %r1;
	add.s32 	%r58, %r58, 1;
	xor.b32  	%r35, %r58, %r4;
	setp.ne.s32 	%p2, %r35, 2;
	@%p2 bra 	$L__BB2_2;
$L__BB2_3:
	shl.b32 	%r36, %r1, 1;
	add.s32 	%r63, %r59, %r36;
	shl.b32 	%r11, %r1, 2;
	mad.lo.s32 	%r62, %r1, 3, %r59;
	add.s32 	%r61, %r1, %r59;
	shl.b32 	%r37, %r59, 2;
	mov.u32 	%r38, _ZZ15consumer1KernelPKfS0_PfiE3lut;
	add.s32 	%r60, %r38, %r37;
	shl.b32 	%r15, %r1, 4;
	shl.b32 	%r16, %r1, 3;
	mul.lo.s32 	%r17, %r1, 12;
$L__BB2_4:
	mul.wide.u32 	%rd7, %r59, 4;
	add.s64 	%rd8, %rd1, %rd7;
	ld.global.f32 	%f4, [%rd8];
	fma.rn.f32 	%f5, %f4, 0f40000000, 0f3F800000;
	st.shared.f32 	[%r60], %f5;
	add.s32 	%r39, %r59, %r1;
	mul.wide.u32 	%rd9, %r61, 4;
	add.s64 	%rd10, %rd1, %rd9;
	ld.global.f32 	%f6, [%rd10];
	fma.rn.f32 	%f7, %f6, 0f40000000, 0f3F800000;
	add.s32 	%r40, %r60, %r11;
	st.shared.f32 	[%r40], %f7;
	add.s32 	%r41, %r39, %r1;
	mul.wide.u32 	%rd11, %r63, 4;
	add.s64 	%rd12, %rd1, %rd11;
	ld.global.f32 	%f8, [%rd12];
	fma.rn.f32 	%f9, %f8, 0f40000000, 0f3F800000;
	add.s32 	%r42, %r60, %r16;
	st.shared.f32 	[%r42], %f9;
	add.s32 	%r43, %r41, %r1;
	mul.wide.u32 	%rd13, %r62, 4;
	add.s64 	%rd14, %rd1, %rd13;
	ld.global.f32 	%f10, [%rd14];
	fma.rn.f32 	%f11, %f10, 0f40000000, 0f3F800000;
	add.s32 	%r44, %r60, %r17;
	st.shared.f32 	[%r44], %f11;
	add.s32 	%r59, %r43, %r1;
	add.s32 	%r63, %r63, %r11;
	add.s32 	%r62, %r62, %r11;
	add.s32 	%r61, %r61, %r11;
	add.s32 	%r60, %r60, %r15;
	setp.lt.u32 	%p3, %r59, 8192;
	@%p3 bra 	$L__BB2_4;
	bar.sync 	0;
	shl.b32 	%r45, %r2, 2;
	add.s32 	%r47, %r38, %r45;
	ld.shared.f32 	%f12, [%r47];
	add.f32 	%f13, %f12, 0f00000000;
	fma.rn.f32 	%f14, %f12, 0f40000000, %f13;
	fma.rn.f32 	%f15, %f12, 0f40400000, %f14;
	fma.rn.f32 	%f16, %f12, 0f40800000, %f15;
	fma.rn.f32 	%f17, %f12, 0f40A00000, %f16;
	fma.rn.f32 	%f18, %f12, 0f40C00000, %f17;
	fma.rn.f32 	%f19, %f12, 0f40E00000, %f18;
	fma.rn.f32 	%f20, %f12, 0f41000000, %f19;
	fma.rn.f32 	%f21, %f12, 0f41100000, %f20;
	fma.rn.f32 	%f22, %f12, 0f41200000, %f21;
	fma.rn.f32 	%f23, %f12, 0f41300000, %f22;
	fma.rn.f32 	%f24, %f12, 0f41400000, %f23;
	fma.rn.f32 	%f25, %f12, 0f41500000, %f24;
	fma.rn.f32 	%f26, %f12, 0f41600000, %f25;
	fma.rn.f32 	%f27, %f12, 0f41700000, %f26;
	fma.rn.f32 	%f28, %f12, 0f41800000, %f27;
	fma.rn.f32 	%f29, %f12, 0f41880000, %f28;
	fma.rn.f32 	%f30, %f12, 0f41900000, %f29;
	fma.rn.f32 	%f31, %f12, 0f41980000, %f30;
	fma.rn.f32 	%f32, %f12, 0f41A00000, %f31;
	fma.rn.f32 	%f33, %f12, 0f41A80000, %f32;
	fma.rn.f32 	%f34, %f12, 0f41B00000, %f33;
	fma.rn.f32 	%f35, %f12, 0f41B80000, %f34;
	fma.rn.f32 	%f36, %f12, 0f41C00000, %f35;
	fma.rn.f32 	%f37, %f12, 0f41C80000, %f36;
	fma.rn.f32 	%f38, %f12, 0f41D00000, %f37;
	fma.rn.f32 	%f39, %f12, 0f41D80000, %f38;
	fma.rn.f32 	%f40, %f12, 0f41E00000, %f39;
	fma.rn.f32 	%f41, %f12, 0f41E80000, %f40;
	fma.rn.f32 	%f42, %f12, 0f41F00000, %f41;
	fma.rn.f32 	%f43, %f12, 0f41F80000, %f42;
	fma.rn.f32 	%f44, %f12, 0f42000000, %f43;
	fma.rn.f32 	%f45, %f12, 0f42040000, %f44;
	fma.rn.f32 	%f46, %f12, 0f42080000, %f45;
	fma.rn.f32 	%f47, %f12, 0f420C0000, %f46;
	fma.rn.f32 	%f48, %f12, 0f42100000, %f47;
	fma.rn.f32 	%f49, %f12, 0f42140000, %f48;
	fma.rn.f32 	%f50, %f12, 0f42180000, %f49;
	fma.rn.f32 	%f51, %f12, 0f421C0000, %f50;
	fma.rn.f32 	%f52, %f12, 0f42200000, %f51;
	fma.rn.f32 	%f53, %f12, 0f42240000, %f52;
	fma.rn.f32 	%f54, %f12, 0f42280000, %f53;
	fma.rn.f32 	%f55, %f12, 0f422C0000, %f54;
	fma.rn.f32 	%f56, %f12, 0f42300000, %f55;
	fma.rn.f32 	%f57, %f12, 0f42340000, %f56;
	fma.rn.f32 	%f58, %f12, 0f42380000, %f57;
	fma.rn.f32 	%f59, %f12, 0f423C0000, %f58;
	fma.rn.f32 	%f60, %f12, 0f42400000, %f59;
	fma.rn.f32 	%f61, %f12, 0f42440000, %f60;
	fma.rn.f32 	%f62, %f12, 0f42480000, %f61;
	fma.rn.f32 	%f63, %f12, 0f424C0000, %f62;
	fma.rn.f32 	%f64, %f12, 0f42500000, %f63;
	fma.rn.f32 	%f65, %f12, 0f42540000, %f64;
	fma.rn.f32 	%f66, %f12, 0f42580000, %f65;
	fma.rn.f32 	%f67, %f12, 0f425C0000, %f66;
	fma.rn.f32 	%f68, %f12, 0f42600000, %f67;
	fma.rn.f32 	%f69, %f12, 0f42640000, %f68;
	fma.rn.f32 	%f70, %f12, 0f42680000, %f69;
	fma.rn.f32 	%f71, %f12, 0f426C0000, %f70;
	fma.rn.f32 	%f72, %f12, 0f42700000, %f71;
	fma.rn.f32 	%f73, %f12, 0f42740000, %f72;
	fma.rn.f32 	%f74, %f12, 0f42780000, %f73;
	fma.rn.f32 	%f75, %f12, 0f427C0000, %f74;
	fma.rn.f32 	%f76, %f12, 0f42800000, %f75;
	fma.rn.f32 	%f77, %f12, 0f42820000, %f76;
	fma.rn.f32 	%f78, %f12, 0f42840000, %f77;
	fma.rn.f32 	%f79, %f12, 0f42860000, %f78;
	fma.rn.f32 	%f80, %f12, 0f42880000, %f79;
	fma.rn.f32 	%f81, %f12, 0f428A0000, %f80;
	fma.rn.f32 	%f82, %f12, 0f428C0000, %f81;
	fma.rn.f32 	%f83, %f12, 0f428E0000, %f82;
	fma.rn.f32 	%f84, %f12, 0f42900000, %f83;
	fma.rn.f32 	%f85, %f12, 0f42920000, %f84;
	fma.rn.f32 	%f86, %f12, 0f42940000, %f85;
	fma.rn.f32 	%f87, %f12, 0f42960000, %f86;
	fma.rn.f32 	%f88, %f12, 0f42980000, %f87;
	fma.rn.f32 	%f89, %f12, 0f429A0000, %f88;
	fma.rn.f32 	%f90, %f12, 0f429C0000, %f89;
	fma.rn.f32 	%f91, %f12, 0f429E0000, %f90;
	fma.rn.f32 	%f92, %f12, 0f42A00000, %f91;
	fma.rn.f32 	%f93, %f12, 0f42A20000, %f92;
	fma.rn.f32 	%f94, %f12, 0f42A40000, %f93;
	fma.rn.f32 	%f95, %f12, 0f42A60000, %f94;
	fma.rn.f32 	%f96, %f12, 0f42A80000, %f95;
	fma.rn.f32 	%f97, %f12, 0f42AA0000, %f96;
	fma.rn.f32 	%f98, %f12, 0f42AC0000, %f97;
	fma.rn.f32 	%f99, %f12, 0f42AE0000, %f98;
	fma.rn.f32 	%f100, %f12, 0f42B00000, %f99;
	fma.rn.f32 	%f101, %f12, 0f42B20000, %f100;
	fma.rn.f32 	%f102, %f12, 0f42B40000, %f101;
	fma.rn.f32 	%f103, %f12, 0f42B60000, %f102;
	fma.rn.f32 	%f104, %f12, 0f42B80000, %f103;
	fma.rn.f32 	%f105, %f12, 0f42BA0000, %f104;
	fma.rn.f32 	%f106, %f12, 0f42BC0000, %f105;
	fma.rn.f32 	%f107, %f12, 0f42BE0000, %f106;
	fma.rn.f32 	%f108, %f12, 0f42C00000, %f107;
	fma.rn.f32 	%f109, %f12, 0f42C20000, %f108;
	fma.rn.f32 	%f110, %f12, 0f42C40000, %f109;
	fma.rn.f32 	%f111, %f12, 0f42C60000, %f110;
	fma.rn.f32 	%f1, %f12, 0f42C80000, %f111;
	// begin inline asm
	griddepcontrol.wait;
	// end inline asm
	setp.ge.s32 	%p4, %r3, %r28;
	@%p4 bra 	$L__BB2_7;
	cvta.to.global.u64 	%rd15, %rd2;
	mul.wide.s32 	%rd16, %r3, 4;
	add.s64 	%rd17, %rd15, %rd16;
	ld.global.f32 	%f112, [%rd17];
	mul.f32 	%f113, %f112, 0f42480000;
	cvt.rzi.s32.f32 	%r48, %f113;
	shr.s32 	%r49, %r48, 31;
	shr.u32 	%r50, %r49, 19;
	add.s32 	%r51, %r48, %r50;
	and.b32  	%r52, %r51, 1073733632;
	sub.s32 	%r53, %r48, %r52;
	shl.b32 	%r54, %r53, 2;
	add.s32 	%r56, %r38, %r54;
	ld.shared.f32 	%f114, [%r56];
	mul.f32 	%f115, %f112, %f114;
	fma.rn.f32 	%f116, %f1, 0f38D1B717, %f115;
	cvta.to.global.u64 	%rd18, %rd3;
	add.s64 	%rd19, %rd18, %rd16;
	st.global.f32 	[%rd19], %f116;
$L__BB2_7:
	ret;

}
	// .globl	_Z15consumer2KernelPKfS0_Pfi
.visible .entry _Z15consumer2KernelPKfS0_Pfi(
	.param .u64 .ptr .align 1 _Z15consumer2KernelPKfS0_Pfi_param_0,
	.param .u64 .ptr .align 1 _Z15consumer2KernelPKfS0_Pfi_param_1,
	.param .u64 .ptr .align 1 _Z15consumer2KernelPKfS0_Pfi_param_2,
	.param .u32 _Z15consumer2KernelPKfS0_Pfi_param_3
)
{
	.reg .pred 	%p<6>;
	.reg .b16 	%rs<6>;
	.reg .b32 	%r<73>;
	.reg .b32 	%f<28>;
	.reg .b64 	%rd<20>;
	// demoted variable
	.shared .align 4 .b8 _ZZ15consumer2KernelPKfS0_PfiE3lut[32768];
	ld.param.u64 	%rd2, [_Z15consumer2KernelPKfS0_Pfi_param_0];
	ld.param.u64 	%rd4, [_Z15consumer2KernelPKfS0_Pfi_param_1];
	ld.param.u64 	%rd3, [_Z15consumer2KernelPKfS0_Pfi_param_2];
	ld.param.u32 	%r30, [_Z15consumer2KernelPKfS0_Pfi_param_3];
	cvta.to.global.u64 	%rd1, %rd4;
	mov.u32 	%r31, %ctaid.x;
	mov.u32 	%r1, %ntid.x;
	mov.u32 	%r2, %tid.x;
	mad.lo.s32 	%r3, %r31, %r1, %r2;
	add.s32 	%r32, %r2, %r1;
	cvt.u16.u32 	%rs2, %r32;
	xor.b16  	%rs3, %rs2, 8191;
	cvt.u16.u32 	%rs4, %r1;
	div.u16 	%rs5, %rs3, %rs4;
	and.b16  	%rs1, %rs5, 3;
	setp.eq.s16 	%p1, %rs1, 2;
	mov.u32 	%r66, %r2;
	@%p1 bra 	$L__BB3_3;
	cvt.u32.u16 	%r4, %rs1;
	mov.b32 	%r65, 0;
	mov.u32 	%r66, %r2;
$L__BB3_2:
	.pragma "nounroll";
	mul.wide.u32 	%rd5, %r66, 4;
	add.s64 	%rd6, %rd1, %rd5;
	ld.global.f32 	%f4, [%rd6];
	fma.rn.f32 	%f5, %f4, 0f40400000, 0f40000000;
	shl.b32 	%r34, %r66, 2;
	mov.u32 	%r35, _ZZ15consumer2KernelPKfS0_PfiE3lut;
	add.s32 	%r36, %r35, %r34;
	st.shared.f32 	[%r36], %f5;
	add.s32 	%r66, %r66, %r1;
	add.s32 	%r65, %r65, 1;
	xor.b32  	%r37, %r65, %r4;
	setp.ne.s32 	%p2, %r37, 2;
	@%p2 bra 	$L__BB3_2;
$L__BB3_3:
	shl.b32 	%r38, %r1, 1;
	add.s32 	%r70, %r66, %r38;
	shl.b32 	%r11, %r1, 2;
	mad.lo.s32 	%r69, %r1, 3, %r66;
	add.s32 	%r68, %r1, %r66;
	shl.b32 	%r39, %r66, 2;
	mov.u32 	%r40, _ZZ15consumer2KernelPKfS0_PfiE3lut;
	add.s32 	%r67, %r40, %r39;
	shl.b32 	%r15, %r1, 4;
	shl.b32 	%r16, %r1, 3;
	mul.lo.s32 	%r17, %r1, 12;
$L__BB3_4:
	mul.wide.u32 	%rd7, %r66, 4;
	add.s64 	%rd8, %rd1, %rd7;
	ld.global.f32 	%f6, [%rd8];
	fma.rn.f32 	%f7, %f6, 0f40400000, 0f40000000;
	st.shared.f32 	[%r67], %f7;
	add.s32 	%r41, %r66, %r1;
	mul.wide.u32 	%rd9, %r68, 4;
	add.s64 	%rd10, %rd1, %rd9;
	ld.global.f32 	%f8, [%rd10];
	fma.rn.f32 	%f9, %f8, 0f40400000, 0f40000000;
	add.s32 	%r42, %r67, %r11;
	st.shared.f32 	[%r42], %f9;
	add.s32 	%r43, %r41, %r1;
	mul.wide.u32 	%rd11, %r70, 4;
	add.s64 	%rd12, %rd1, %rd11;
	ld.global.f32 	%f10, [%rd12];
	fma.rn.f32 	%f11, %f10, 0f40400000, 0f40000000;
	add.s32 	%r44, %r67, %r16;
	st.shared.f32 	[%r44], %f11;
	add.s32 	%r45, %r43, %r1;
	mul.wide.u32 	%rd13, %r69, 4;
	add.s64 	%rd14, %rd1, %rd13;
	ld.global.f32 	%f12, [%rd14];
	fma.rn.f32 	%f13, %f12, 0f40400000, 0f40000000;
	add.s32 	%r46, %r67, %r17;
	st.shared.f32 	[%r46], %f13;
	add.s32 	%r66, %r45, %r1;
	add.s32 	%r70, %r70, %r11;
	add.s32 	%r69, %r69, %r11;
	add.s32 	%r68, %r68, %r11;
	add.s32 	%r67, %r67, %r15;
	setp.lt.u32 	%p3, %r66, 8192;
	@%p3 bra 	$L__BB3_4;
	bar.sync 	0;
	shl.b32 	%r48, %r2, 2;
	add.s32 	%r50, %r40, %r48;
	ld.shared.f32 	%f1, [%r50];
	mov.f32 	%f27, 0f00000000;
	mov.b32 	%r72, -100;
$L__BB3_6:
	add.s32 	%r51, %r72, 105;
	add.s32 	%r52, %r72, 102;
	cvt.rn.f32.u32 	%f15, %r52;
	fma.rn.f32 	%f16, %f1, %f15, %f27;
	add.s32 	%r53, %r72, 103;
	cvt.rn.f32.u32 	%f17, %r53;
	fma.rn.f32 	%f18, %f1, %f17, %f16;
	add.s32 	%r54, %r72, 104;
	cvt.rn.f32.u32 	%f19, %r54;
	fma.rn.f32 	%f20, %f1, %f19, %f18;
	cvt.rn.f32.u32 	%f21, %r51;
	fma.rn.f32 	%f27, %f1, %f21, %f20;
	add.s32 	%r72, %r72, 4;
	setp.ne.s32 	%p4, %r72, 0;
	@%p4 bra 	$L__BB3_6;
	// begin inline asm
	griddepcontrol.wait;
	// end inline asm
	setp.ge.s32 	%p5, %r3, %r30;
	@%p5 bra 	$L__BB3_9;
	cvta.to.global.u64 	%rd15, %rd2;
	mul.wide.s32 	%rd16, %r3, 4;
	add.s64 	%rd17, %rd15, %rd16;
	ld.global.f32 	%f22, [%rd17];
	mul.f32 	%f23, %f22, 0f42700000;
	cvt.rzi.s32.f32 	%r55, %f23;
	shr.s32 	%r56, %r55, 31;
	shr.u32 	%r57, %r56, 19;
	add.s32 	%r58, %r55, %r57;
	and.b32  	%r59, %r58, 1073733632;
	sub.s32 	%r60, %r55, %r59;
	shl.b32 	%r61, %r60, 2;
	add.s32 	%r63, %r40, %r61;
	ld.shared.f32 	%f24, [%r63];
	mul.f32 	%f25, %f22, %f24;
	fma.rn.f32 	%f26, %f27, 0f3951B717, %f25;
	cvta.to.global.u64 	%rd18, %rd3;
	add.s64 	%rd19, %rd18, %rd16;
	st.global.f32 	[%rd19], %f26;
$L__BB3_9:
	ret;

}


// ===== COMPILED SASS (sm_100) =====

	.target	sm_100

	.elftype	@"ET_EXEC"


//--------------------- .note.nv.tkinfo           --------------------------
	.section	.note.nv.tkinfo,"",@"SHT_NOTE"
	.sectionflags	@"SHF_NOTE_NV_TKINFO"
	.tkinfo
        /*0018*/ 	.word	0x00000002
        /*0030*/ 	.string	""
        /*0030*/ 	.string	"ptxas"
        /*0030*/ 	.string	"Cuda compilation tools, release 13.0, V13.0.88"
        /*0030*/ 	.string	"Build cuda_13.0.r13.0/compiler.36424714_0"
        /*0030*/ 	.string	"-arch sm_100 -m 64 "



//--------------------- .note.nv.cuinfo           --------------------------
	.section	.note.nv.cuinfo,"",@"SHT_NOTE"
	.sectionflags	@"SHF_NOTE_NV_CUINFO"
        /*0018*/ 	.short	0x0002
        /*001a*/ 	.short	0x0064
        /*001c*/ 	.short	0x0082
	.zero		2


//--------------------- .nv.info                  --------------------------
	.section	.nv.info,"",@"SHT_CUDA_INFO"
	.align	4


	//----- nvinfo : EIATTR_REGCOUNT
	.align		4
        /*0000*/ 	.byte	0x04, 0x2f
        /*0002*/ 	.short	(.L_1 - .L_0)
	.align		4
.L_0:
        /*0004*/ 	.word	index@(_Z15producer1KernelPKfPfi)
        /*0008*/ 	.word	0x0000000f


	//----- nvinfo : EIATTR_FRAME_SIZE
	.align		4
.L_1:
        /*000c*/ 	.byte	0x04, 0x11
        /*000e*/ 	.short	(.L_3 - .L_2)
	.align		4
.L_2:
        /*0010*/ 	.word	index@($__internal_3_$__cuda_sm20_sqrt_rn_f32_slowpath)
        /*0014*/ 	.word	0x00000000


	//----- nvinfo : EIATTR_FRAME_SIZE
	.align		4
.L_3:
        /*0018*/ 	.byte	0x04, 0x11
        /*001a*/ 	.short	(.L_5 - .L_4)
	.align		4
.L_4:
        /*001c*/ 	.word	index@(_Z15producer1KernelPKfPfi)
        /*0020*/ 	.word	0x00000000


	//----- nvinfo : EIATTR_REGCOUNT
	.align		4
.L_5:
        /*0024*/ 	.byte	0x04, 0x2f
        /*0026*/ 	.short	(.L_7 - .L_6)
	.align		4
.L_6:
        /*0028*/ 	.word	index@(_Z15producer2KernelPKfPfi)
        /*002c*/ 	.word	0x0000000f


	//----- nvinfo : EIATTR_FRAME_SIZE
	.align		4
.L_7:
        /*0030*/ 	.byte	0x04, 0x11
        /*0032*/ 	.short	(.L_9 - .L_8)
	.align		4
.L_8:
        /*0034*/ 	.word	index@($__internal_2_$__cuda_sm20_sqrt_rn_f32_slowpath)
        /*0038*/ 	.word	0x00000000


	//----- nvinfo : EIATTR_FRAME_SIZE
	.align		4
.L_9:
        /*003c*/ 	.byte	0x04, 0x11
        /*003e*/ 	.short	(.L_11 - .L_10)
	.align		4
.L_10:
        /*0040*/ 	.word	index@(_Z15producer2KernelPKfPfi)
        /*0044*/ 	.word	0x00000000


	//----- nvinfo : EIATTR_REGCOUNT
	.align		4
.L_11:
        /*0048*/ 	.byte	0x04, 0x2f
        /*004a*/ 	.short	(.L_13 - .L_12)
	.align		4
.L_12:
        /*004c*/ 	.word	index@(_Z15consumer1KernelPKfS0_Pfi)
        /*0050*/ 	.word	0x0000001b


	//----- nvinfo : EIATTR_FRAME_SIZE
	.align		4
.L_13:
        /*0054*/ 	.byte	0x04, 0x11
        /*0056*/ 	.short	(.L_15 - .L_14)
	.align		4
.L_14:
        /*0058*/ 	.word	index@($__internal_1_$__cuda_sm20_div_u16)
        /*005c*/ 	.word	0x00000000


	//----- nvinfo : EIATTR_FRAME_SIZE
	.align		4
.L_15:
        /*0060*/ 	.byte	0x04, 0x11
        /*0062*/ 	.short	(.L_17 - .L_16)
	.align		4
.L_16:
        /*0064*/ 	.word	index@(_Z15consumer1KernelPKfS0_Pfi)
        /*0068*/ 	.word	0x00000000


	//----- nvinfo : EIATTR_REGCOUNT
	.align		4
.L_17:
        /*006c*/ 	.byte	0x04, 0x2f
        /*006e*/ 	.short	(.L_19 - .L_18)
	.align		4
.L_18:
        /*0070*/ 	.word	index@(_Z15consumer2KernelPKfS0_Pfi)
        /*0074*/ 	.word	0x0000001b


	//----- nvinfo : EIATTR_FRAME_SIZE
	.align		4
.L_19:
        /*0078*/ 	.byte	0x04, 0x11
        /*007a*/ 	.short	(.L_21 - .L_20)
	.align		4
.L_20:
        /*007c*/ 	.word	index@($__internal_0_$__cuda_sm20_div_u16)
        /*0080*/ 	.word	0x00000000


	//----- nvinfo : EIATTR_FRAME_SIZE
	.align		4
.L_21:
        /*0084*/ 	.byte	0x04, 0x11
        /*0086*/ 	.short	(.L_23 - .L_22)
	.align		4
.L_22:
        /*0088*/ 	.word	index@(_Z15consumer2KernelPKfS0_Pfi)
        /*008c*/ 	.word	0x00000000


	//----- nvinfo : EIATTR_MIN_STACK_SIZE
	.align		4
.L_23:
        /*0090*/ 	.byte	0x04, 0x12
        /*0092*/ 	.short	(.L_25 - .L_24)
	.align		4
.L_24:
        /*0094*/ 	.word	index@(_Z15consumer2KernelPKfS0_Pfi)
        /*0098*/ 	.word	0x00000000


	//----- nvinfo : EIATTR_MIN_STACK_SIZE
	.align		4
.L_25:
        /*009c*/ 	.byte	0x04, 0x12
        /*009e*/ 	.short	(.L_27 - .L_26)
	.align		4
.L_26:
        /*00a0*/ 	.word	index@(_Z15consumer1KernelPKfS0_Pfi)
        /*00a4*/ 	.word	0x00000000


	//----- nvinfo : EIATTR_MIN_STACK_SIZE
	.align		4
.L_27:
        /*00a8*/ 	.byte	0x04, 0x12
        /*00aa*/ 	.short	(.L_29 - .L_28)
	.align		4
.L_28:
        /*00ac*/ 	.word	index@(_Z15producer2KernelPKfPfi)
        /*00b0*/ 	.word	0x00000000


	//----- nvinfo : EIATTR_MIN_STACK_SIZE
	.align		4
.L_29:
        /*00b4*/ 	.byte	0x04, 0x12
        /*00b6*/ 	.short	(.L_31 - .L_30)
	.align		4
.L_30:
        /*00b8*/ 	.word	index@(_Z15producer1KernelPKfPfi)
        /*00bc*/ 	.word	0x00000000
.L_31:


//--------------------- .nv.compat                --------------------------
	.section	.nv.compat,"",@"SHT_CUDA_COMPAT_INFO"
	.align	4
        /*0000*/ 	.byte	0x02, 0x09, 0x00, 0x00, 0x02, 0x02, 0x01, 0x00, 0x02, 0x05, 0x05, 0x00, 0x03, 0x07, 0x01, 0x01
        /*0010*/ 	.byte	0x02, 0x03, 0x00, 0x00, 0x02, 0x06, 0x01, 0x00, 0x04, 0x0b, 0x08, 0x00, 0x01, 0x00, 0x00, 0x00
        /*0020*/ 	.byte	0x00, 0x00, 0x00, 0x00


//--------------------- .nv.info._Z15consumer2KernelPKfS0_Pfi --------------------------
	.section	.nv.info._Z15consumer2KernelPKfS0_Pfi,"",@"SHT_CUDA_INFO"
	.sectionflags	@""
	.align	4


	//----- nvinfo : EIATTR_CUDA_API_VERSION
	.align		4
        /*0000*/ 	.byte	0x04, 0x37
        /*0002*/ 	.short	(.L_33 - .L_32)
.L_32:
        /*0004*/ 	.word	0x00000082


	//----- nvinfo : EIATTR_KPARAM_INFO
	.align		4
.L_33:
        /*0008*/ 	.byte	0x04, 0x17
        /*000a*/ 	.short	(.L_35 - .L_34)
.L_34:
        /*000c*/ 	.word	0x00000000
        /*0010*/ 	.short	0x0003
        /*0012*/ 	.short	0x0018
        /*0014*/ 	.byte	0x00, 0xf0, 0x11, 0x00


	//----- nvinfo : EIATTR_KPARAM_INFO
	.align		4
.L_35:
        /*0018*/ 	.byte	0x04, 0x17
        /*001a*/ 	.short	(.L_37 - .L_36)
.L_36:
        /*001c*/ 	.word	0x00000000
        /*0020*/ 	.short	0x0002
        /*0022*/ 	.short	0x0010
        /*0024*/ 	.byte	0x00, 0xf5, 0x21, 0x00


	//----- nvinfo : EIATTR_KPARAM_INFO
	.align		4
.L_37:
        /*0028*/ 	.byte	0x04, 0x17
        /*002a*/ 	.short	(.L_39 - .L_38)
.L_38:
        /*002c*/ 	.word	0x00000000
        /*0030*/ 	.short	0x0001
        /*0032*/ 	.short	0x0008
        /*0034*/ 	.byte	0x00, 0xf5, 0x21, 0x00


	//----- nvinfo : EIATTR_KPARAM_INFO
	.align		4
.L_39:
        /*0038*/ 	.byte	0x04, 0x17
        /*003a*/ 	.short	(.L_41 - .L_40)
.L_40:
        /*003c*/ 	.word	0x00000000
        /*0040*/ 	.short	0x0000
        /*0042*/ 	.short	0x0000
        /*0044*/ 	.byte	0x00, 0xf5, 0x21, 0x00


	//----- nvinfo : EIATTR_SPARSE_MMA_MASK
	.align		4
.L_41:
        /*0048*/ 	.byte	0x03, 0x50
        /*004a*/ 	.short	0x0000


	//----- nvinfo : EIATTR_MAXREG_COUNT
	.align		4
        /*004c*/ 	.byte	0x03, 0x1b
        /*004e*/ 	.short	0x00ff


	//----- nvinfo : EIATTR_NUM_BARRIERS
	.align		4
        /*0050*/ 	.byte	0x02, 0x4c
        /*0052*/ 	.byte	0x01
	.zero		1


	//----- nvinfo : EIATTR_MERCURY_ISA_VERSION
	.align		4
        /*0054*/ 	.byte	0x03, 0x5f
        /*0056*/ 	.short	0x0101


	//----- nvinfo : EIATTR_VRC_CTA_INIT_COUNT
	.align		4
        /*0058*/ 	.byte	0x02, 0x4a
	.zero		1
	.zero		1


	//----- nvinfo : EIATTR_EXIT_INSTR_OFFSETS
	.align		4
        /*005c*/ 	.byte	0x04, 0x1c
        /*005e*/ 	.short	(.L_43 - .L_42)


	//   ....[0]....
.L_42:
        /*0060*/ 	.word	0x000004f0


	//   ....[1]....
        /*0064*/ 	.word	0x00000c40


	//----- nvinfo : EIATTR_CRS_STACK_SIZE
	.align		4
.L_43:
        /*0068*/ 	.byte	0x04, 0x1e
        /*006a*/ 	.short	(.L_45 - .L_44)
.L_44:
        /*006c*/ 	.word	0x00000000


	//----- nvinfo : EIATTR_CBANK_PARAM_SIZE
	.align		4
.L_45:
        /*0070*/ 	.byte	0x03, 0x19
        /*0072*/ 	.short	0x001c


	//----- nvinfo : EIATTR_PARAM_CBANK
	.align		4
        /*0074*/ 	.byte	0x04, 0x0a
        /*0076*/ 	.short	(.L_47 - .L_46)
	.align		4
.L_46:
        /*0078*/ 	.word	index@(.nv.constant0._Z15consumer2KernelPKfS0_Pfi)
        /*007c*/ 	.short	0x0380
        /*007e*/ 	.short	0x001c


	//----- nvinfo : EIATTR_SW_WAR
	.align		4
.L_47:
        /*0080*/ 	.byte	0x04, 0x36
        /*0082*/ 	.short	(.L_49 - .L_48)
.L_48:
        /*0084*/ 	.word	0x00000008
.L_49:


//--------------------- .nv.info._Z15consumer1KernelPKfS0_Pfi --------------------------
	.section	.nv.info._Z15consumer1KernelPKfS0_Pfi,"",@"SHT_CUDA_INFO"
	.sectionflags	@""
	.align	4


	//----- nvinfo : EIATTR_CUDA_API_VERSION
	.align		4
        /*0000*/ 	.byte	0x04, 0x37
        /*0002*/ 	.short	(.L_51 - .L_50)
.L_50:
        /*0004*/ 	.word	0x00000082


	//----- nvinfo : EIATTR_KPARAM_INFO
	.align		4
.L_51:
        /*0008*/ 	.byte	0x04, 0x17
        /*000a*/ 	.short	(.L_53 - .L_52)
.L_52:
        /*000c*/ 	.word	0x00000000
        /*0010*/ 	.short	0x0003
        /*0012*/ 	.short	0x0018
        /*0014*/ 	.byte	0x00, 0xf0, 0x11, 0x00


	//----- nvinfo : EIATTR_KPARAM_INFO
	.align		4
.L_53:
        /*0018*/ 	.byte	0x04, 0x17
        /*001a*/ 	.short	(.L_55 - .L_54)
.L_54:
        /*001c*/ 	.word	0x00000000
        /*0020*/ 	.short	0x0002
        /*0022*/ 	.short	0x0010
        /*0024*/ 	.byte	0x00, 0xf5, 0x21, 0x00


	//----- nvinfo : EIATTR_KPARAM_INFO
	.align		4
.L_55:
        /*0028*/ 	.byte	0x04, 0x17
        /*002a*/ 	.short	(.L_57 - .L_56)
.L_56:
        /*002c*/ 	.word	0x00000000
        /*0030*/ 	.short	0x0001
        /*0032*/ 	.short	0x0008
        /*0034*/ 	.byte	0x00, 0xf5, 0x21, 0x00


	//----- nvinfo : EIATTR_KPARAM_INFO
	.align		4
.L_57:
        /*0038*/ 	.byte	0x04, 0x17
        /*003a*/ 	.short	(.L_59 - .L_58)
.L_58:
        /*003c*/ 	.word	0x00000000
        /*0040*/ 	.short	0x0000
        /*0042*/ 	.short	0x0000
        /*0044*/ 	.byte	0x00, 0xf5, 0x21, 0x00


	//----- nvinfo : EIATTR_SPARSE_MMA_MASK
	.align		4
.L_59:
        /*0048*/ 	.byte	0x03, 0x50
        /*004a*/ 	.short	0x0000


	//----- nvinfo : EIATTR_MAXREG_COUNT
	.align		4
        /*004c*/ 	.byte	0x03, 0x1b
        /*004e*/ 	.short	0x00ff


	//----- nvinfo : EIATTR_NUM_BARRIERS
	.align		4
        /*0050*/ 	.byte	0x02, 0x4c
        /*0052*/ 	.byte	0x01
	.zero		1


	//----- nvinfo : EIATTR_MERCURY_ISA_VERSION
	.align		4
        /*0054*/ 	.byte	0x03, 0x5f
        /*0056*/ 	.short	0x0101


	//----- nvinfo : EIATTR_VRC_CTA_INIT_COUNT
	.align		4
        /*0058*/ 	.byte	0x02, 0x4a
	.zero		1
	.zero		1


	//----- nvinfo : EIATTR_EXIT_INSTR_OFFSETS
	.align		4
        /*005c*/ 	.byte	0x04, 0x1c
        /*005e*/ 	.short	(.L_61 - .L_60)


	//   ....[0]....
.L_60:
        /*0060*/ 	.word	0x000004f0


	//   ....[1]....
        /*0064*/ 	.word	0x00000c40


	//----- nvinfo : EIATTR_CRS_STACK_SIZE
	.align		4
.L_61:
        /*0068*/ 	.byte	0x04, 0x1e
        /*006a*/ 	.short	(.L_63 - .L_62)
.L_62:
        /*006c*/ 	.word	0x00000000


	//----- nvinfo : EIATTR_CBANK_PARAM_SIZE
	.align		4
.L_63:
        /*0070*/ 	.byte	0x03, 0x19
        /*0072*/ 	.short	0x001c


	//----- nvinfo : EIATTR_PARAM_CBANK
	.align		4
        /*0074*/ 	.byte	0x04, 0x0a
        /*0076*/ 	.short	(.L_65 - .L_64)
	.align		4
.L_64:
        /*0078*/ 	.word	index@(.nv.constant0._Z15consumer1KernelPKfS0_Pfi)
        /*007c*/ 	.short	0x0380
        /*007e*/ 	.short	0x001c


	//----- nvinfo : EIATTR_SW_WAR
	.align		4
.L_65:
        /*0080*/ 	.byte	0x04, 0x36
        /*0082*/ 	.short	(.L_67 - .L_66)
.L_66:
        /*0084*/ 	.word	0x00000008
.L_67:


//--------------------- .nv.info._Z15producer2KernelPKfPfi --------------------------
	.section	.nv.info._Z15producer2KernelPKfPfi,"",@"SHT_CUDA_INFO"
	.sectionflags	@""
	.align	4


	//----- nvinfo : EIATTR_CUDA_API_VERSION
	.align		4
        /*0000*/ 	.byte	0x04, 0x37
        /*0002*/ 	.short	(.L_69 - .L_68)
.L_68:
        /*0004*/ 	.word	0x00000082


	//----- nvinfo : EIATTR_KPARAM_INFO
	.align		4
.L_69:
        /*0008*/ 	.byte	0x04, 0x17
        /*000a*/ 	.short	(.L_71 - .L_70)
.L_70:
        /*000c*/ 	.word	0x00000000
        /*0010*/ 	.short	0x0002
        /*0012*/ 	.short	0x0010
        /*0014*/ 	.byte	0x00, 0xf0, 0x11, 0x00


	//----- nvinfo : EIATTR_KPARAM_INFO
	.align		4
.L_71:
        /*0018*/ 	.byte	0x04, 0x17
        /*001a*/ 	.short	(.L_73 - .L_72)
.L_72:
        /*001c*/ 	.word	0x00000000
        /*0020*/ 	.short	0x0001
        /*0022*/ 	.short	0x0008
        /*0024*/ 	.byte	0x00, 0xf5, 0x21, 0x00


	//----- nvinfo : EIATTR_KPARAM_INFO
	.align		4
.L_73:
        /*0028*/ 	.byte	0x04, 0x17
        /*002a*/ 	.short	(.L_75 - .L_74)
.L_74:
        /*002c*/ 	.word	0x00000000
        /*0030*/ 	.short	0x0000
        /*0032*/ 	.short	0x0000
        /*0034*/ 	.byte	0x00, 0xf5, 0x21, 0x00


	//----- nvinfo : EIATTR_SPARSE_MMA_MASK
	.align		4
.L_75:
        /*0038*/ 	.byte	0x03, 0x50
        /*003a*/ 	.short	0x0000


	//----- nvinfo : EIATTR_MAXREG_COUNT
	.align		4
        /*003c*/ 	.byte	0x03, 0x1b
        /*003e*/ 	.short	0x00ff


	//----- nvinfo : EIATTR_MERCURY_ISA_VERSION
	.align		4
        /*0040*/ 	.byte	0x03, 0x5f
        /*0042*/ 	.short	0x0101


	//----- nvinfo : EIATTR_VRC_CTA_INIT_COUNT
	.align		4
        /*0044*/ 	.byte	0x02, 0x4a
	.zero		1
	.zero		1


	//----- nvinfo : EIATTR_EXIT_INSTR_OFFSETS
	.align		4
        /*0048*/ 	.byte	0x04, 0x1c
        /*004a*/ 	.short	(.L_77 - .L_76)


	//   ....[0]....
.L_76:
        /*004c*/ 	.word	0x000013a0


	//   ....[1]....
        /*0050*/ 	.word	0x000013e0


	//   ....[2]....
        /*0054*/ 	.word	0x00001400


	//----- nvinfo : EIATTR_CRS_STACK_SIZE
	.align		4
.L_77:
        /*0058*/ 	.byte	0x04, 0x1e
        /*005a*/ 	.short	(.L_79 - .L_78)
.L_78:
        /*005c*/ 	.word	0x00000000


	//----- nvinfo : EIATTR_CBANK_PARAM_SIZE
	.align		4
.L_79:
        /*0060*/ 	.byte	0x03, 0x19
        /*0062*/ 	.short	0x0014


	//----- nvinfo : EIATTR_PARAM_CBANK
	.align		4
        /*0064*/ 	.byte	0x04, 0x0a
        /*0066*/ 	.short	(.L_81 - .L_80)
	.align		4
.L_80:
        /*0068*/ 	.word	index@(.nv.constant0._Z15producer2KernelPKfPfi)
        /*006c*/ 	.short	0x0380
        /*006e*/ 	.short	0x0014


	//----- nvinfo : EIATTR_SW_WAR
	.align		4
.L_81:
        /*0070*/ 	.byte	0x04, 0x36
        /*0072*/ 	.short	(.L_83 - .L_82)
.L_82:
        /*0074*/ 	.word	0x00000008
.L_83:


//--------------------- .nv.info._Z15producer1KernelPKfPfi --------------------------
	.section	.nv.info._Z15producer1KernelPKfPfi,"",@"SHT_CUDA_INFO"
	.sectionflags	@""
	.align	4


	//----- nvinfo : EIATTR_CUDA_API_VERSION
	.align		4
        /*0000*/ 	.byte	0x04, 0x37
        /*0002*/ 	.short	(.L_85 - .L_84)
.L_84:
        /*0004*/ 	.word	0x00000082


	//----- nvinfo : EIATTR_KPARAM_INFO
	.align		4
.L_85:
        /*0008*/ 	.byte	0x04, 0x17
        /*000a*/ 	.short	(.L_87 - .L_86)
.L_86:
        /*000c*/ 	.word	0x00000000
        /*0010*/ 	.short	0x0002
        /*0012*/ 	.short	0x0010
        /*0014*/ 	.byte	0x00, 0xf0, 0x11, 0x00


	//----- nvinfo : EIATTR_KPARAM_INFO
	.align		4
.L_87:
        /*0018*/ 	.byte	0x04, 0x17
        /*001a*/ 	.short	(.L_89 - .L_88)
.L_88:
        /*001c*/ 	.word	0x00000000
        /*0020*/ 	.short	0x0001
        /*0022*/ 	.short	0x0008
        /*0024*/ 	.byte	0x00, 0xf5, 0x21, 0x00


	//----- nvinfo : EIATTR_KPARAM_INFO
	.align		4
.L_89:
        /*0028*/ 	.byte	0x04, 0x17
        /*002a*/ 	.short	(.L_91 - .L_90)
.L_90:
        /*002c*/ 	.word	0x00000000
        /*0030*/ 	.short	0x0000
        /*0032*/ 	.short	0x0000
        /*0034*/ 	.byte	0x00, 0xf5, 0x21, 0x00


	//----- nvinfo : EIATTR_SPARSE_MMA_MASK
	.align		4
.L_91:
        /*0038*/ 	.byte	0x03, 0x50
        /*003a*/ 	.short	0x0000


	//----- nvinfo : EIATTR_MAXREG_COUNT
	.align		4
        /*003c*/ 	.byte	0x03, 0x1b
        /*003e*/ 	.short	0x00ff


	//----- nvinfo : EIATTR_MERCURY_ISA_VERSION
	.align		4
        /*0040*/ 	.byte	0x03, 0x5f
        /*0042*/ 	.short	0x0101


	//----- nvinfo : EIATTR_VRC_CTA_INIT_COUNT
	.align		4
        /*0044*/ 	.byte	0x02, 0x4a
	.zero		1
	.zero		1


	//----- nvinfo : EIATTR_EXIT_INSTR_OFFSETS
	.align		4
        /*0048*/ 	.byte	0x04, 0x1c
        /*004a*/ 	.short	(.L_93 - .L_92)


	//   ....[0]....
.L_92:
        /*004c*/ 	.word	0x000013a0


	//   ....[1]....
        /*0050*/ 	.word	0x000013e0


	//   ....[2]....
        /*0054*/ 	.word	0x00001400


	//----- nvinfo : EIATTR_CRS_STACK_SIZE
	.align		4
.L_93:
        /*0058*/ 	.byte	0x04, 0x1e
        /*005a*/ 	.short	(.L_95 - .L_94)
.L_94:
        /*005c*/ 	.word	0x00000000


	//----- nvinfo : EIATTR_CBANK_PARAM_SIZE
	.align		4
.L_95:
        /*0060*/ 	.byte	0x03, 0x19
        /*0062*/ 	.short	0x0014


	//----- nvinfo : EIATTR_PARAM_CBANK
	.align		4
        /*0064*/ 	.byte	0x04, 0x0a
        /*0066*/ 	.short	(.L_97 - .L_96)
	.align		4
.L_96:
        /*0068*/ 	.word	index@(.nv.constant0._Z15producer1KernelPKfPfi)
        /*006c*/ 	.short	0x0380
        /*006e*/ 	.short	0x0014


	//----- nvinfo : EIATTR_SW_WAR
	.align		4
.L_97:
        /*0070*/ 	.byte	0x04, 0x36
        /*0072*/ 	.short	(.L_99 - .L_98)
.L_98:
        /*0074*/ 	.word	0x00000008
.L_99:


//--------------------- .nv.callgraph             --------------------------
	.section	.nv.callgraph,"",@"SHT_CUDA_CALLGRAPH"
	.align	4
	.sectionentsize	8
	.align		4
        /*0000*/ 	.word	0x00000000
	.align		4
        /*0004*/ 	.word	0xffffffff
	.align		4
        /*0008*/ 	.word	0x00000000
	.align		4
        /*000c*/ 	.word	0xfffffffe
	.align		4
        /*0010*/ 	.word	0x00000000
	.align		4
        /*0014*/ 	.word	0xfffffffd
	.align		4
        /*0018*/ 	.word	0x00000000
	.align		4
        /*001c*/ 	.word	0xfffffffc


//--------------------- .text._Z15consumer2KernelPKfS0_Pfi --------------------------
	.section	.text._Z15consumer2KernelPKfS0_Pfi,"ax",@progbits
	.align	128
        .global         _Z15consumer2KernelPKfS0_Pfi
        .type           _Z15consumer2KernelPKfS0_Pfi,@function
        .size           _Z15consumer2KernelPKfS0_Pfi,(.L_x_118 - _Z15consumer2KernelPKfS0_Pfi)
        .other          _Z15consumer2KernelPKfS0_Pfi,@"STO_CUDA_ENTRY STV_DEFAULT"
_Z15consumer2KernelPKfS0_Pfi:
.text._Z15consumer2KernelPKfS0_Pfi:
[----:B------:R-:W-:Y:S01]  /*0000*/  LDC R1, c[0x0][0x37c] ;  /* 0x0000df00ff017b82 */ /* 0x000fe20000000800 */
[----:B------:R-:W0:Y:S07]  /*0010*/  S2R R0, SR_TID.X ;  /* 0x0000000000007919 */ /* 0x000e2e0000002100 */
[----:B------:R-:W1:Y:S08]  /*0020*/  LDC R3, c[0x0][0x360] ;  /* 0x0000d800ff037b82 */ /* 0x000e700000000800 */
[----:B------:R-:W2:Y:S01]  /*0030*/  S2UR UR4, SR_CTAID.X ;  /* 0x00000000000479c3 */ /* 0x000ea20000002500 */
[----:B-1----:R-:W-:-:S02]  /*0040*/  LOP3.LUT R5, R3, 0xffff, RZ, 0xc0, !PT ;  /* 0x0000ffff03057812 */ /* 0x002fc400078ec0ff */
[----:B0-----:R-:W-:-:S04]  /*0050*/  IADD3 R2, PT, PT, R3, R0, RZ ;  /* 0x0000000003027210 */ /* 0x001fc80007ffe0ff */
[----:B------:R-:W-:Y:S01]  /*0060*/  LOP3.LUT R4, R2, 0x1fff, RZ, 0x3c, !PT ;  /* 0x00001fff02047812 */ /* 0x000fe200078e3cff */
[----:B--2---:R-:W-:-:S03]  /*0070*/  IMAD R2, R3, UR4, R0 ;  /* 0x0000000403027c24 */ /* 0x004fc6000f8e0200 */
[----:B------:R-:W-:Y:S02]  /*0080*/  LOP3.LUT R4, R4, 0xffff, RZ, 0xc0, !PT ;  /* 0x0000ffff04047812 */ /* 0x000fe400078ec0ff */
[----:B------:R-:W-:-:S07]  /*0090*/  MOV R9, 0xb0 ;  /* 0x000000b000097802 */ /* 0x000fce0000000f00 */
[----:B------:R-:W-:Y:S05]  /*00a0*/  CALL.REL.NOINC `($__internal_0_$__cuda_sm20_div_u16) ;  /* 0x0000000800e87944 */ /* 0x000fea0003c00000 */
[----:B------:R-:W-:Y:S01]  /*00b0*/  LOP3.LUT R14, R8, 0x3, RZ, 0xc0, !PT ;  /* 0x00000003080e7812 */ /* 0x000fe200078ec0ff */
[----:B------:R-:W0:Y:S01]  /*00c0*/  LDCU.64 UR6, c[0x0][0x358] ;  /* 0x00006b00ff0677ac */ /* 0x000e220008000a00 */
[----:B------:R-:W-:Y:S01]  /*00d0*/  BSSY.RECONVERGENT B0, `(.L_x_0) ;  /* 0x0000015000007945 */ /* 0x000fe20003800200 */
[----:B------:R-:W-:Y:S02]  /*00e0*/  MOV R6, R0 ;  /* 0x0000000000067202 */ /* 0x000fe40000000f00 */
[----:B------:R-:W-:-:S13]  /*00f0*/  ISETP.NE.AND P0, PT, R14, 0x2, PT ;  /* 0x000000020e00780c */ /* 0x000fda0003f05270 */
[----:B------:R-:W-:Y:S05]  /*0100*/  @!P0 BRA `(.L_x_1) ;  /* 0x0000000000448947 */ /* 0x000fea0003800000 */
[----:B------:R-:W1:Y:S01]  /*0110*/  S2R R11, SR_CgaCtaId ;  /* 0x00000000000b7919 */ /* 0x000e620000008800 */
[----:B------:R-:W2:Y:S01]  /*0120*/  LDC.64 R4, c[0x0][0x388] ;  /* 0x0000e200ff047b82 */ /* 0x000ea20000000a00 */
[----:B------:R-:W-:Y:S01]  /*0130*/  MOV R6, 0x400 ;  /* 0x0000040000067802 */ /* 0x000fe20000000f00 */
[----:B------:R-:W-:-:S03]  /*0140*/  HFMA2 R7, -RZ, RZ, 0, 0 ;  /* 0x00000000ff077431 */ /* 0x000fc600000001ff */
[----:B-1----:R-:W-:Y:S02]  /*0150*/  LEA R11, R11, R6, 0x18 ;  /* 0x000000060b0b7211 */ /* 0x002fe400078ec0ff */
[----:B------:R-:W-:-:S07]  /*0160*/  MOV R6, R0 ;  /* 0x0000000000067202 */ /* 0x000fce0000000f00 */
.L_x_2:
[----:B--2---:R-:W-:-:S06]  /*0170*/  IMAD.WIDE.U32 R8, R6, 0x4, R4 ;  /* 0x0000000406087825 */ /* 0x004fcc00078e0004 */
[----:B0-----:R-:W2:Y:S01]  /*0180*/  LDG.E R8, desc[UR6][R8.64] ;  /* 0x0000000608087981 */ /* 0x001ea2000c1e1900 */
[----:B------:R-:W-:Y:S02]  /*0190*/  MOV R15, 0x40400000 ;  /* 0x40400000000f7802 */ /* 0x000fe40000000f00 */
[----:B-1----:R-:W-:Y:S02]  /*01a0*/  LEA R13, R6, R11, 0x2 ;  /* 0x0000000b060d7211 */ /* 0x002fe400078e10ff */
[----:B------:R-:W-:Y:S02]  /*01b0*/  IADD3 R7, PT, PT, R7, 0x1, RZ ;  /* 0x0000000107077810 */ /* 0x000fe40007ffe0ff */
[----:B------:R-:W-:Y:S02]  /*01c0*/  IADD3 R6, PT, PT, R3, R6, RZ ;  /* 0x0000000603067210 */ /* 0x000fe40007ffe0ff */
[----:B------:R-:W-:-:S04]  /*01d0*/  LOP3.LUT R12, R7, R14, RZ, 0x3c, !PT ;  /* 0x0000000e070c7212 */ /* 0x000fc800078e3cff */
[----:B------:R-:W-:Y:S01]  /*01e0*/  ISETP.NE.AND P0, PT, R12, 0x2, PT ;  /* 0x000000020c00780c */ /* 0x000fe20003f05270 */
[----:B--2---:R-:W-:-:S05]  /*01f0*/  FFMA R10, R8, R15, 2 ;  /* 0x40000000080a7423 */ /* 0x004fca000000000f */
[----:B------:R1:W-:Y:S07]  /*0200*/  STS [R13], R10 ;  /* 0x0000000a0d007388 */ /* 0x0003ee0000000800 */
[----:B------:R-:W-:Y:S05]  /*0210*/  @P0 BRA `(.L_x_2) ;  /* 0xfffffffc00d40947 */ /* 0x000fea000383ffff */
.L_x_1:
[----:B0-----:R-:W-:Y:S05]  /*0220*/  BSYNC.RECONVERGENT B0 ;  /* 0x0000000000007941 */ /* 0x001fea0003800200 */
.L_x_0:
[----:B------:R-:W0:Y:S01]  /*0230*/  S2UR UR5, SR_CgaCtaId ;  /* 0x00000000000579c3 */ /* 0x000e220000008800 */
[----:B------:R-:W-:Y:S01]  /*0240*/  UMOV UR4, 0x400 ;  /* 0x0000040000047882 */ /* 0x000fe20000000000 */
[----:B------:R-:W-:Y:S01]  /*0250*/  BSSY.RECONVERGENT B0, `(.L_x_3) ;  /* 0x0000023000007945 */ /* 0x000fe20003800200 */
[C---:B------:R-:W-:Y:S01]  /*0260*/  LEA R7, R3.reuse, R6, 0x1 ;  /* 0x0000000603077211 */ /* 0x040fe200078e08ff */
[----:B------:R-:W-:Y:S01]  /*0270*/  IMAD R12, R3, 0x3, R6 ;  /* 0x00000003030c7824 */ /* 0x000fe200078e0206 */
[----:B-1----:R-:W-:-:S03]  /*0280*/  IADD3 R13, PT, PT, R6, R3, RZ ;  /* 0x00000003060d7210 */ /* 0x002fc60007ffe0ff */
[----:B------:R-:W1:Y:S01]  /*0290*/  LDC.64 R4, c[0x0][0x388] ;  /* 0x0000e200ff047b82 */ /* 0x000e620000000a00 */
[----:B0-----:R-:W-:-:S06]  /*02a0*/  ULEA UR4, UR5, UR4, 0x18 ;  /* 0x0000000405047291 */ /* 0x001fcc000f8ec0ff */
[----:B------:R-:W-:-:S07]  /*02b0*/  LEA R14, R6, UR4, 0x2 ;  /* 0x00000004060e7c11 */ /* 0x000fce000f8e10ff */
.L_x_4:
[----:B-12---:R-:W-:-:S04]  /*02c0*/  IMAD.WIDE.U32 R18, R6, 0x4, R4 ;  /* 0x0000000406127825 */ /* 0x006fc800078e0004 */
[--C-:B------:R-:W-:Y:S02]  /*02d0*/  IMAD.WIDE.U32 R16, R13, 0x4, R4.reuse ;  /* 0x000000040d107825 */ /* 0x100fe400078e0004 */
[----:B------:R0:W2:Y:S02]  /*02e0*/  LDG.E R18, desc[UR6][R18.64] ;  /* 0x0000000612127981 */ /* 0x0000a4000c1e1900 */
[--C-:B------:R-:W-:Y:S02]  /*02f0*/  IMAD.WIDE.U32 R10, R7, 0x4, R4.reuse ;  /* 0x00000004070a7825 */ /* 0x100fe400078e0004 */
[----:B------:R-:W3:Y:S02]  /*0300*/  LDG.E R16, desc[UR6][R16.64] ;  /* 0x0000000610107981 */ /* 0x000ee4000c1e1900 */
[----:B------:R-:W-:Y:S02]  /*0310*/  IMAD.WIDE.U32 R8, R12, 0x4, R4 ;  /* 0x000000040c087825 */ /* 0x000fe400078e0004 */
[----:B------:R-:W4:Y:S04]  /*0320*/  LDG.E R10, desc[UR6][R10.64] ;  /* 0x000000060a0a7981 */ /* 0x000f28000c1e1900 */
[----:B------:R-:W5:Y:S01]  /*0330*/  LDG.E R8, desc[UR6][R8.64] ;  /* 0x0000000608087981 */ /* 0x000f62000c1e1900 */
[----:B------:R-:W-:Y:S01]  /*0340*/  HFMA2 R21, -RZ, RZ, 2.125, 0 ;  /* 0x40400000ff157431 */ /* 0x000fe200000001ff */
[C---:B------:R-:W-:Y:S01]  /*0350*/  LEA R23, R3.reuse, R14, 0x3 ;  /* 0x0000000e03177211 */ /* 0x040fe200078e18ff */
[C---:B0-----:R-:W-:Y:S01]  /*0360*/  IMAD R19, R3.reuse, 0xc, R14 ;  /* 0x0000000c03137824 */ /* 0x041fe200078e020e */
[----:B------:R-:W-:-:S04]  /*0370*/  IADD3 R6, PT, PT, R3, R6, R3 ;  /* 0x0000000603067210 */ /* 0x000fc80007ffe003 */
[----:B------:R-:W-:-:S04]  /*0380*/  IADD3 R6, PT, PT, R3, R6, R3 ;  /* 0x0000000603067210 */ /* 0x000fc80007ffe003 */
[----:B------:R-:W-:Y:S02]  /*0390*/  ISETP.GE.U32.AND P0, PT, R6, 0x2000, PT ;  /* 0x000020000600780c */ /* 0x000fe40003f06070 */
[C---:B------:R-:W-:Y:S02]  /*03a0*/  LEA R7, R3.reuse, R7, 0x2 ;  /* 0x0000000703077211 */ /* 0x040fe400078e10ff */
[C---:B------:R-:W-:Y:S02]  /*03b0*/  LEA R12, R3.reuse, R12, 0x2 ;  /* 0x0000000c030c7211 */ /* 0x040fe400078e10ff */
[C---:B------:R-:W-:Y:S01]  /*03c0*/  LEA R13, R3.reuse, R13, 0x2 ;  /* 0x0000000d030d7211 */ /* 0x040fe200078e10ff */
[-C--:B--2---:R-:W-:Y:S01]  /*03d0*/  FFMA R15, R18, R21.reuse, 2 ;  /* 0x40000000120f7423 */ /* 0x084fe20000000015 */
[-C--:B---3--:R-:W-:Y:S01]  /*03e0*/  FFMA R20, R16, R21.reuse, 2 ;  /* 0x4000000010147423 */ /* 0x088fe20000000015 */
[-C--:B----4-:R-:W-:Y:S01]  /*03f0*/  FFMA R22, R10, R21.reuse, 2 ;  /* 0x400000000a167423 */ /* 0x090fe20000000015 */
[----:B-----5:R-:W-:Y:S01]  /*0400*/  FFMA R24, R8, R21, 2 ;  /* 0x4000000008187423 */ /* 0x020fe20000000015 */
[CC--:B------:R-:W-:Y:S01]  /*0410*/  LEA R21, R3.reuse, R14.reuse, 0x2 ;  /* 0x0000000e03157211 */ /* 0x0c0fe200078e10ff */
[----:B------:R0:W-:Y:S04]  /*0420*/  STS [R14], R15 ;  /* 0x0000000f0e007388 */ /* 0x0001e80000000800 */
[----:B------:R2:W-:Y:S04]  /*0430*/  STS [R21], R20 ;  /* 0x0000001415007388 */ /* 0x0005e80000000800 */
[----:B------:R2:W-:Y:S04]  /*0440*/  STS [R23], R22 ;  /* 0x0000001617007388 */ /* 0x0005e80000000800 */
[----:B------:R2:W-:Y:S01]  /*0450*/  STS [R19], R24 ;  /* 0x0000001813007388 */ /* 0x0005e20000000800 */
[----:B0-----:R-:W-:Y:S01]  /*0460*/  LEA R14, R3, R14, 0x4 ;  /* 0x0000000e030e7211 */ /* 0x001fe200078e20ff */
[----:B------:R-:W-:Y:S06]  /*0470*/  @!P0 BRA `(.L_x_4) ;  /* 0xfffffffc00908947 */ /* 0x000fec000383ffff */
[----:B------:R-:W-:Y:S05]  /*0480*/  BSYNC.RECONVERGENT B0 ;  /* 0x0000000000007941 */ /* 0x000fea0003800200 */
.L_x_3:
[----:B------:R-:W0:Y:S01]  /*0490*/  LDCU UR5, c[0x0][0x398] ;  /* 0x00007300ff0577ac */ /* 0x000e220008000800 */
[----:B------:R-:W-:Y:S01]  /*04a0*/  LEA R0, R0, UR4, 0x2 ;  /* 0x0000000400007c11 */ /* 0x000fe2000f8e10ff */
[----:B------:R-:W-:Y:S01]  /*04b0*/  BAR.SYNC.DEFER_BLOCKING 0x0 ;  /* 0x0000000000007b1d */ /* 0x000fe20000010000 */
[----:B0-----:R-:W-:-:S05]  /*04c0*/  ISETP.GE.AND P0, PT, R2, UR5, PT ;  /* 0x0000000502007c0c */ /* 0x001fca000bf06270 */
[----:B------:R-:W0:Y:S01]  /*04d0*/  LDS R0, [R0] ;  /* 0x0000000000007984 */ /* 0x000e220000000800 */
[----:B------:R-:W-:-:S07]  /*04e0*/  ACQBULK ;  /* 0x000000000000782e */ /* 0x000fce0000000000 */
[----:B------:R-:W-:Y:S05]  /*04f0*/  @P0 EXIT ;  /* 0x000000000000094d */ /* 0x000fea0003800000 */
[----:B------:R-:W1:Y:S01]  /*0500*/  LDC.64 R4, c[0x0][0x380] ;  /* 0x0000e000ff047b82 */ /* 0x000e620000000a00 */
[----:B0-----:R-:W-:-:S04]  /*0510*/  FFMA R3, R0, 2, RZ ;  /* 0x4000000000037823 */ /* 0x001fc800000000ff */
[----:B------:R-:W-:-:S04]  /*0520*/  FFMA R3, R0, 3, R3 ;  /* 0x4040000000037823 */ /* 0x000fc80000000003 */
[----:B------:R-:W-:-:S04]  /*0530*/  FFMA R3, R0, 4, R3 ;  /* 0x4080000000037823 */ /* 0x000fc80000000003 */
[----:B------:R-:W-:Y:S01]  /*0540*/  FFMA R7, R0, 5, R3 ;  /* 0x40a0000000077823 */ /* 0x000fe20000000003 */
[----:B-1----:R-:W-:-:S04]  /*0550*/  IMAD.WIDE R4, R2, 0x4, R4 ;  /* 0x0000000402047825 */ /* 0x002fc800078e0204 */
[C---:B------:R-:W-:Y:S01]  /*0560*/  FFMA R7, R0.reuse, 6, R7 ;  /* 0x40c0000000077823 */ /* 0x040fe20000000007 */
[----:B------:R-:W3:Y:S03]  /*0570*/  LDG.E R3, desc[UR6][R4.64] ;  /* 0x0000000604037981 */ /* 0x000ee6000c1e1900 */
[----:B------:R-:W-:-:S04]  /*0580*/  FFMA R7, R0, 7, R7 ;  /* 0x40e0000000077823 */ /* 0x000fc80000000007 */
        /* <DEDUP_REMOVED lines=73> */
[----:B------:R-:W-:Y:S01]  /*0a20*/  FFMA R7, R0, 81, R7 ;  /* 0x42a2000000077823 */ /* 0x000fe20000000007 */
[----:B---3--:R-:W-:-:S03]  /*0a30*/  FMUL R4, R3, 60 ;  /* 0x4270000003047820 */ /* 0x008fc60000400000 */
[----:B------:R-:W-:-:S04]  /*0a40*/  FFMA R7, R0, 82, R7 ;  /* 0x42a4000000077823 */ /* 0x000fc80000000007 */
[C---:B------:R-:W-:Y:S01]  /*0a50*/  FFMA R7, R0.reuse, 83, R7 ;  /* 0x42a6000000077823 */ /* 0x040fe20000000007 */
[----:B------:R-:W0:Y:S03]  /*0a60*/  F2I.TRUNC.NTZ R4, R4 ;  /* 0x0000000400047305 */ /* 0x000e26000020f100 */
[----:B------:R-:W-:-:S04]  /*0a70*/  FFMA R7, R0, 84, R7 ;  /* 0x42a8000000077823 */ /* 0x000fc80000000007 */
[----:B------:R-:W-:-:S04]  /*0a80*/  FFMA R7, R0, 85, R7 ;  /* 0x42aa000000077823 */ /* 0x000fc80000000007 */
[----:B------:R-:W-:Y:S01]  /*0a90*/  FFMA R7, R0, 86, R7 ;  /* 0x42ac000000077823 */ /* 0x000fe20000000007 */
[----:B0-----:R-:W-:-:S03]  /*0aa0*/  SHF.R.S32.HI R5, RZ, 0x1f, R4 ;  /* 0x0000001fff057819 */ /* 0x001fc60000011404 */
[----:B------:R-:W-:Y:S01]  /*0ab0*/  FFMA R7, R0, 87, R7 ;  /* 0x42ae000000077823 */ /* 0x000fe20000000007 */
[----:B------:R-:W-:-:S03]  /*0ac0*/  LEA.HI R5, R5, R4, RZ, 0xd ;  /* 0x0000000405057211 */ /* 0x000fc600078f68ff */
[----:B------:R-:W-:Y:S01]  /*0ad0*/  FFMA R7, R0, 88, R7 ;  /* 0x42b0000000077823 */ /* 0x000fe20000000007 */
[----:B------:R-:W-:-:S03]  /*0ae0*/  LOP3.LUT R5, R5, 0x3fffe000, RZ, 0xc0, !PT ;  /* 0x3fffe00005057812 */ /* 0x000fc600078ec0ff */
[----:B------:R-:W-:Y:S01]  /*0af0*/  FFMA R7, R0, 89, R7 ;  /* 0x42b2000000077823 */ /* 0x000fe20000000007 */
[----:B------:R-:W-:-:S03]  /*0b00*/  IADD3 R5, PT, PT, R4, -R5, RZ ;  /* 0x8000000504057210 */ /* 0x000fc60007ffe0ff */
[----:B------:R-:W-:Y:S01]  /*0b10*/  FFMA R7, R0, 90, R7 ;  /* 0x42b4000000077823 */ /* 0x000fe20000000007 */
[----:B------:R-:W-:-:S03]  /*0b20*/  LEA R6, R5, UR4, 0x2 ;  /* 0x0000000405067c11 */ /* 0x000fc6000f8e10ff */
[C---:B------:R-:W-:Y:S01]  /*0b30*/  FFMA R7, R0.reuse, 91, R7 ;  /* 0x42b6000000077823 */ /* 0x040fe20000000007 */
[----:B------:R-:W0:Y:S03]  /*0b40*/  LDC.64 R4, c[0x0][0x390] ;  /* 0x0000e400ff047b82 */ /* 0x000e260000000a00 */
[C---:B------:R-:W-:Y:S01]  /*0b50*/  FFMA R7, R0.reuse, 92, R7 ;  /* 0x42b8000000077823 */ /* 0x040fe20000000007 */
[----:B------:R-:W1:Y:S03]  /*0b60*/  LDS R6, [R6] ;  /* 0x0000000006067984 */ /* 0x000e660000000800 */
        /* <DEDUP_REMOVED lines=9> */
[----:B-1----:R-:W-:Y:S01]  /*0c00*/  FMUL R6, R3, R6 ;  /* 0x0000000603067220 */ /* 0x002fe20000400000 */
[----:B0-----:R-:W-:-:S04]  /*0c10*/  IMAD.WIDE R2, R2, 0x4, R4 ;  /* 0x0000000402027825 */ /* 0x001fc800078e0204 */
[----:B------:R-:W-:-:S05]  /*0c20*/  FFMA R7, R7, 0.00019999999494757503271, R6 ;  /* 0x3951b71707077823 */ /* 0x000fca0000000006 */
[----:B------:R-:W-:Y:S01]  /*0c30*/  STG.E desc[UR6][R2.64], R7 ;  /* 0x0000000702007986 */ /* 0x000fe2000c101906 */
[----:B------:R-:W-:Y:S05]  /*0c40*/  EXIT ;  /* 0x000000000000794d */ /* 0x000fea0003800000 */
        .weak           $__internal_0_$__cuda_sm20_div_u16
        .type           $__internal_0_$__cuda_sm20_div_u16,@function
        .size           $__internal_0_$__cuda_sm20_div_u16,(.L_x_118 - $__internal_0_$__cuda_sm20_div_u16)
$__internal_0_$__cuda_sm20_div_u16:
[----:B------:R-:W0:Y:S01]  /*0c50*/  I2F.U16 R6, R5 ;  /* 0x0000000500067306 */ /* 0x000e220000101000 */
[----:B------:R-:W-:Y:S02]  /*0c60*/  MOV R7, 0x4b800000 ;  /* 0x4b80000000077802 */ /* 0x000fe40000000f00 */
[----:B------:R-:W-:Y:S02]  /*0c70*/  I2FP.F32.U32.RZ R4, R4 ;  /* 0x0000000400047245 */ /* 0x000fe4000020d000 */
[C---:B0-----:R-:W-:Y:S02]  /*0c80*/  FSETP.GEU.AND P1, PT, |R6|.reuse, 1.175494350822287508e-38, PT ;  /* 0x008000000600780b */ /* 0x041fe40003f2e200 */
[----:B------:R-:W-:Y:S02]  /*0c90*/  FSETP.GT.AND P0, PT, |R6|, 8.50705917302346158658e+37, PT ;  /* 0x7e8000000600780b */ /* 0x000fe40003f04200 */
[----:B------:R-:W-:-:S04]  /*0ca0*/  FSEL R7, R7, 1, !P1 ;  /* 0x3f80000007077808 */ /* 0x000fc80004800000 */
[----:B------:R-:W-:Y:S02]  /*0cb0*/  FSEL R7, R7, 0.25, !P0 ;  /* 0x3e80000007077808 */ /* 0x000fe40004000000 */
[----:B------:R-:W-:Y:S01]  /*0cc0*/  ISETP.NE.U32.AND P0, PT, R5, RZ, PT ;  /* 0x000000ff0500720c */ /* 0x000fe20003f05070 */
[----:B------:R-:W-:Y:S02]  /*0cd0*/  HFMA2 R5, -RZ, RZ, 0, 0 ;  /* 0x00000000ff057431 */ /* 0x000fe400000001ff */
[----:B------:R-:W-:-:S06]  /*0ce0*/  FMUL R6, R6, R7 ;  /* 0x0000000706067220 */ /* 0x000fcc0000400000 */
[----:B------:R-:W0:Y:S02]  /*0cf0*/  MUFU.RCP R6, R6 ;  /* 0x0000000600067308 */ /* 0x000e240000001000 */
[----:B0-----:R-:W-:-:S05]  /*0d00*/  FMUL R7, R7, R6 ;  /* 0x0000000607077220 */ /* 0x001fca0000400000 */
[----:B------:R-:W-:-:S05]  /*0d10*/  IADD3 R7, PT, PT, R7, 0x2, RZ ;  /* 0x0000000207077810 */ /* 0x000fca0007ffe0ff */
[----:B------:R-:W-:Y:S01]  /*0d20*/  FMUL.RZ R7, R4, R7 ;  /* 0x0000000704077220 */ /* 0x000fe2000040c000 */
[----:B------:R-:W-:-:S05]  /*0d30*/  MOV R4, R9 ;  /* 0x0000000900047202 */ /* 0x000fca0000000f00 */
[----:B------:R-:W0:Y:S02]  /*0d40*/  F2I.U32.TRUNC.NTZ R7, R7 ;  /* 0x0000000700077305 */ /* 0x000e24000020f000 */
[----:B0-----:R-:W-:Y:S02]  /*0d50*/  LOP3.LUT R8, R7, 0xffff, RZ, 0xc0, !PT ;  /* 0x0000ffff07087812 */ /* 0x001fe400078ec0ff */
[----:B------:R-:W-:Y:S01]  /*0d60*/  @!P0 MOV R8, 0xffffffff ;  /* 0xffffffff00088802 */ /* 0x000fe20000000f00 */
[----:B------:R-:W-:Y:S06]  /*0d70*/  RET.REL.NODEC R4 `(_Z15consumer2KernelPKfS0_Pfi) ;  /* 0xfffffff004a07950 */ /* 0x000fec0003c3ffff */
.L_x_5:
[----:B------:R-:W-:-:S00]  /*0d80*/  BRA `(.L_x_5) ;  /* 0xfffffffc00fc7947 */ /* 0x000fc0000383ffff */
[----:B------:R-:W-:-:S00]  /*0d90*/  NOP ;  /* 0x0000000000007918 */ /* 0x000fc00000000000 */
        /* <DEDUP_REMOVED lines=14> */
.L_x_118:


//--------------------- .text._Z15consumer1KernelPKfS0_Pfi --------------------------
	.section	.text._Z15consumer1KernelPKfS0_Pfi,"ax",@progbits
	.align	128
        .global         _Z15consumer1KernelPKfS0_Pfi
        .type           _Z15consumer1KernelPKfS0_Pfi,@function
        .size           _Z15consumer1KernelPKfS0_Pfi,(.L_x_119 - _Z15consumer1KernelPKfS0_Pfi)
        .other          _Z15consumer1KernelPKfS0_Pfi,@"STO_CUDA_ENTRY STV_DEFAULT"
_Z15consumer1KernelPKfS0_Pfi:
.text._Z15consumer1KernelPKfS0_Pfi:
        /* <DEDUP_REMOVED lines=10> */
[----:B------:R-:W-:Y:S05]  /*00a0*/  CALL.REL.NOINC `($__internal_1_$__cuda_sm20_div_u16) ;  /* 0x0000000800e87944 */ /* 0x000fea0003c00000 */
        /* <DEDUP_REMOVED lines=12> */
.L_x_8:
        /* <DEDUP_REMOVED lines=11> */
.L_x_7:
[----:B0-----:R-:W-:Y:S05]  /*0220*/  BSYNC.RECONVERGENT B0 ;  /* 0x0000000000007941 */ /* 0x001fea0003800200 */
.L_x_6:
        /* <DEDUP_REMOVED lines=9> */
.L_x_10:
        /* <DEDUP_REMOVED lines=8> */
[----:B------:R-:W-:Y:S01]  /*0340*/  HFMA2 R21, -RZ, RZ, 2, 0 ;  /* 0x40000000ff157431 */ /* 0x000fe200000001ff */
        /* <DEDUP_REMOVED lines=20> */
.L_x_9:
        /* <DEDUP_REMOVED lines=8> */
[----:B0-----:R-:W-:-:S04]  /*0510*/  FADD R3, RZ, R2 ;  /* 0x00000002ff037221 */ /* 0x001fc80000000000 */
        /* <DEDUP_REMOVED lines=112> */
[----:B------:R-:W-:-:S05]  /*0c20*/  FFMA R7, R7, 9.9999997473787516356e-05, R6 ;  /* 0x38d1b71707077823 */ /* 0x000fca0000000006 */
[----:B------:R-:W-:Y:S01]  /*0c30*/  STG.E desc[UR6][R2.64], R7 ;  /* 0x0000000702007986 */ /* 0x000fe2000c101906 */
[----:B------:R-:W-:Y:S05]  /*0c40*/  EXIT ;  /* 0x000000000000794d */ /* 0x000fea0003800000 */
        .weak           $__internal_1_$__cuda_sm20_div_u16
        .type           $__internal_1_$__cuda_sm20_div_u16,@function
        .size           $__internal_1_$__cuda_sm20_div_u16,(.L_x_119 - $__internal_1_$__cuda_sm20_div_u16)
$__internal_1_$__cuda_sm20_div_u16:
        /* <DEDUP_REMOVED lines=18> */
[----:B------:R-:W-:Y:S06]  /*0d70*/  RET.REL.NODEC R4 `(_Z15consumer1KernelPKfS0_Pfi) ;  /* 0xfffffff004a07950 */ /* 0x000fec0003c3ffff */
.L_x_11:
        /* <DEDUP_REMOVED lines=16> */
.L_x_119:


//--------------------- .text._Z15producer2KernelPKfPfi --------------------------
	.section	.text._Z15producer2KernelPKfPfi,"ax",@progbits
	.align	128
        .global         _Z15producer2KernelPKfPfi
        .type           _Z15producer2KernelPKfPfi,@function
        .size           _Z15producer2KernelPKfPfi,(.L_x_120 - _Z15producer2KernelPKfPfi)
        .other          _Z15producer2KernelPKfPfi,@"STO_CUDA_ENTRY STV_DEFAULT"
_Z15producer2KernelPKfPfi:
.text._Z15producer2KernelPKfPfi:
[----:B------:R-:W-:Y:S01]  /*0000*/  LDC R1, c[0x0][0x37c] ;  /* 0x0000df00ff017b82 */ /* 0x000fe20000000800 */
[----:B------:R-:W0:Y:S07]  /*0010*/  S2R R2, SR_TID.X ;  /* 0x0000000000027919 */ /* 0x000e2e0000002100 */
[----:B------:R-:W0:Y:S01]  /*0020*/  S2UR UR4, SR_CTAID.X ;  /* 0x00000000000479c3 */ /* 0x000e220000002500 */
[----:B------:R-:W1:Y:S01]  /*0030*/  LDCU UR5, c[0x0][0x390] ;  /* 0x00007200ff0577ac */ /* 0x000e620008000800 */
[----:B------:R-:W-:Y:S06]  /*0040*/  BSSY.RECONVERGENT B0, `(.L_x_12) ;  /* 0x0000134000007945 */ /* 0x000fec0003800200 */
[----:B------:R-:W0:Y:S02]  /*0050*/  LDC R3, c[0x0][0x360] ;  /* 0x0000d800ff037b82 */ /* 0x000e240000000800 */
[----:B0-----:R-:W-:-:S05]  /*0060*/  IMAD R3, R3, UR4, R2 ;  /* 0x0000000403037c24 */ /* 0x001fca000f8e0202 */
[----:B-1----:R-:W-:-:S13]  /*0070*/  ISETP.GE.AND P0, PT, R3, UR5, PT ;  /* 0x0000000503007c0c */ /* 0x002fda000bf06270 */
[----:B------:R-:W-:Y:S05]  /*0080*/  @P0 BRA `(.L_x_13) ;  /* 0x0000001000bc0947 */ /* 0x000fea0003800000 */
[----:B------:R-:W0:Y:S08]  /*0090*/  LDC.64 R8, c[0x0][0x358] ;  /* 0x0000d600ff087b82 */ /* 0x000e300000000a00 */
[----:B------:R-:W1:Y:S01]  /*00a0*/  LDC.64 R6, c[0x0][0x380] ;  /* 0x0000e000ff067b82 */ /* 0x000e620000000a00 */
[----:B0-----:R-:W-:Y:S02]  /*00b0*/  R2UR UR6, R8 ;  /* 0x00000000080672ca */ /* 0x001fe400000e0000 */
[----:B------:R-:W-:Y:S01]  /*00c0*/  R2UR UR7, R9 ;  /* 0x00000000090772ca */ /* 0x000fe200000e0000 */
[----:B-1----:R-:W-:-:S12]  /*00d0*/  IMAD.WIDE R6, R3, 0x4, R6 ;  /* 0x0000000403067825 */ /* 0x002fd800078e0206 */
[----:B------:R0:W5:Y:S01]  /*00e0*/  LDG.E R7, desc[UR6][R6.64] ;  /* 0x0000000606077981 */ /* 0x000162000c1e1900 */
[----:B------:R-:W-:-:S07]  /*00f0*/  HFMA2 R4, -RZ, RZ, 0, 0 ;  /* 0x00000000ff047431 */ /* 0x000fce00000001ff */
.L_x_62:
[----:B------:R-:W-:Y:S01]  /*0100*/  MOV R0, 0x3f828f5c ;  /* 0x3f828f5c00007802 */ /* 0x000fe20000000f00 */
[----:B------:R-:W-:Y:S01]  /*0110*/  BSSY.RECONVERGENT B1, `(.L_x_14) ;  /* 0x0000011000017945 */ /* 0x000fe20003800200 */
[----:B------:R-:W-:-:S03]  /*0120*/  IADD3 R4, PT, PT, R4, 0x10, RZ ;  /* 0x0000001004047810 */ /* 0x000fc60007ffe0ff */
[----:B-----5:R-:W-:Y:S01]  /*0130*/  FFMA R7, R7, R0, 0.0020000000949949026108 ;  /* 0x3b03126f07077423 */ /* 0x020fe20000000000 */
[----:B------:R-:W-:-:S03]  /*0140*/  ISETP.NE.AND P0, PT, R4, 0x320, PT ;  /* 0x000003200400780c */ /* 0x000fc60003f05270 */
[----:B------:R-:W-:-:S04]  /*0150*/  FFMA R5, R7, R7, 0.5 ;  /* 0x3f00000007057423 */ /* 0x000fc80000000007 */
[----:B0-----:R0:W1:Y:S01]  /*0160*/  MUFU.RSQ R6, R5 ;  /* 0x0000000500067308 */ /* 0x0010620000001400 */
[----:B------:R-:W-:-:S04]  /*0170*/  IADD3 R0, PT, PT, R5, -0xd000000, RZ ;  /* 0xf300000005007810 */ /* 0x000fc80007ffe0ff */
[----:B------:R-:W-:-:S13]  /*0180*/  ISETP.GT.U32.AND P1, PT, R0, 0x727fffff, PT ;  /* 0x727fffff0000780c */ /* 0x000fda0003f24070 */
[----:B01----:R-:W-:Y:S05]  /*0190*/  @!P1 BRA `(.L_x_15) ;  /* 0x0000000000109947 */ /* 0x003fea0003800000 */
[----:B------:R-:W-:Y:S02]  /*01a0*/  MOV R0, R5 ;  /* 0x0000000500007202 */ /* 0x000fe40000000f00 */
[----:B------:R-:W-:-:S07]  /*01b0*/  MOV R12, 0x1d0 ;  /* 0x000001d0000c7802 */ /* 0x000fce0000000f00 */
[----:B------:R-:W-:Y:S05]  /*01c0*/  CALL.REL.NOINC `($__internal_2_$__cuda_sm20_sqrt_rn_f32_slowpath) ;  /* 0x0000001000907944 */ /* 0x000fea0003c00000 */
[----:B------:R-:W-:Y:S05]  /*01d0*/  BRA `(.L_x_16) ;  /* 0x0000000000107947 */ /* 0x000fea0003800000 */
.L_x_15:
[----:B------:R-:W-:Y:S01]  /*01e0*/  FMUL.FTZ R0, R5, R6 ;  /* 0x0000000605007220 */ /* 0x000fe20000410000 */
[----:B------:R-:W-:-:S03]  /*01f0*/  FMUL.FTZ R6, R6, 0.5 ;  /* 0x3f00000006067820 */ /* 0x000fc60000410000 */
[----:B------:R-:W-:-:S04]  /*0200*/  FFMA R5, -R0, R0, R5 ;  /* 0x0000000000057223 */ /* 0x000fc80000000105 */
[----:B------:R-:W-:-:S07]  /*0210*/  FFMA R0, R5, R6, R0 ;  /* 0x0000000605007223 */ /* 0x000fce0000000000 */
.L_x_16:
[----:B------:R-:W-:Y:S05]  /*0220*/  BSYNC.RECONVERGENT B1 ;  /* 0x0000000000017941 */ /* 0x000fea0003800200 */
.L_x_14:
[----:B------:R-:W-:Y:S02]  /*0230*/  HFMA2 R5, -RZ, RZ, 1.876953125, -0.00044918060302734375 ;  /* 0x3f828f5cff057431 */ /* 0x000fe400000001ff */
[----:B------:R-:W-:Y:S01]  /*0240*/  FMUL R0, R0, 0.98000001907348632812 ;  /* 0x3f7ae14800007820 */ /* 0x000fe20000400000 */
[----:B------:R-:W-:Y:S03]  /*0250*/  BSSY.RECONVERGENT B1, `(.L_x_17) ;  /* 0x000000f000017945 */ /* 0x000fe60003800200 */
[----:B------:R-:W-:-:S04]  /*0260*/  FFMA R0, R0, R5, 0.0020000000949949026108 ;  /* 0x3b03126f00007423 */ /* 0x000fc80000000005 */
[----:B------:R-:W-:-:S04]  /*0270*/  FFMA R5, R0, R0, 0.5 ;  /* 0x3f00000000057423 */ /* 0x000fc80000000000 */
[----:B------:R0:W1:Y:S01]  /*0280*/  MUFU.RSQ R6, R5 ;  /* 0x0000000500067308 */ /* 0x0000620000001400 */
[----:B------:R-:W-:-:S04]  /*0290*/  IADD3 R0, PT, PT, R5, -0xd000000, RZ ;  /* 0xf300000005007810 */ /* 0x000fc80007ffe0ff */
[----:B------:R-:W-:-:S13]  /*02a0*/  ISETP.GT.U32.AND P1, PT, R0, 0x727fffff, PT ;  /* 0x727fffff0000780c */ /* 0x000fda0003f24070 */
[----:B01----:R-:W-:Y:S05]  /*02b0*/  @!P1 BRA `(.L_x_18) ;  /* 0x0000000000109947 */ /* 0x003fea0003800000 */
[----:B------:R-:W-:Y:S02]  /*02c0*/  MOV R0, R5 ;  /* 0x0000000500007202 */ /* 0x000fe40000000f00 */
[----:B------:R-:W-:-:S07]  /*02d0*/  MOV R12, 0x2f0 ;  /* 0x000002f0000c7802 */ /* 0x000fce0000000f00 */
[----:B------:R-:W-:Y:S05]  /*02e0*/  CALL.REL.NOINC `($__internal_2_$__cuda_sm20_sqrt_rn_f32_slowpath) ;  /* 0x0000001000487944 */ /* 0x000fea0003c00000 */
[----:B------:R-:W-:Y:S05]  /*02f0*/  BRA `(.L_x_19) ;  /* 0x0000000000107947 */ /* 0x000fea0003800000 */
.L_x_18:
[----:B------:R-:W-:Y:S01]  /*0300*/  FMUL.FTZ R0, R5, R6 ;  /* 0x0000000605007220 */ /* 0x000fe20000410000 */
[----:B------:R-:W-:-:S03]  /*0310*/  FMUL.FTZ R6, R6, 0.5 ;  /* 0x3f00000006067820 */ /* 0x000fc60000410000 */
[----:B------:R-:W-:-:S04]  /*0320*/  FFMA R5, -R0, R0, R5 ;  /* 0x0000000000057223 */ /* 0x000fc80000000105 */
[----:B------:R-:W-:-:S07]  /*0330*/  FFMA R0, R5, R6, R0 ;  /* 0x0000000605007223 */ /* 0x000fce0000000000 */
.L_x_19:
[----:B------:R-:W-:Y:S05]  /*0340*/  BSYNC.RECONVERGENT B1 ;  /* 0x0000000000017941 */ /* 0x000fea0003800200 */
.L_x_17:
[----:B------:R-:W-:Y:S01]  /*0350*/  MOV R5, 0x3f828f5c ;  /* 0x3f828f5c00057802 */ /* 0x000fe20000000f00 */
        /* <DEDUP_REMOVED lines=12> */
.L_x_21:
[----:B------:R-:W-:Y:S01]  /*0420*/  FMUL.FTZ R0, R5, R6 ;  /* 0x0000000605007220 */ /* 0x000fe20000410000 */
[----:B------:R-:W-:-:S03]  /*0430*/  FMUL.FTZ R6, R6, 0.5 ;  /* 0x3f00000006067820 */ /* 0x000fc60000410000 */
[----:B------:R-:W-:-:S04]  /*0440*/  FFMA R5, -R0, R0, R5 ;  /* 0x0000000000057223 */ /* 0x000fc80000000105 */
[----:B------:R-:W-:-:S07]  /*0450*/  FFMA R0, R5, R6, R0 ;  /* 0x0000000605007223 */ /* 0x000fce0000000000 */
.L_x_22:
[----:B------:R-:W-:Y:S05]  /*0460*/  BSYNC.RECONVERGENT B1 ;  /* 0x0000000000017941 */ /* 0x000fea0003800200 */
.L_x_20:
        /* <DEDUP_REMOVED lines=13> */
.L_x_24:
[----:B------:R-:W-:Y:S01]  /*0540*/  FMUL.FTZ R0, R5, R6 ;  /* 0x0000000605007220 */ /* 0x000fe20000410000 */
[----:B------:R-:W-:-:S03]  /*0550*/  FMUL.FTZ R6, R6, 0.5 ;  /* 0x3f00000006067820 */ /* 0x000fc60000410000 */
[----:B------:R-:W-:-:S04]  /*0560*/  FFMA R5, -R0, R0, R5 ;  /* 0x0000000000057223 */ /* 0x000fc80000000105 */
[----:B------:R-:W-:-:S07]  /*0570*/  FFMA R0, R5, R6, R0 ;  /* 0x0000000605007223 */ /* 0x000fce0000000000 */
.L_x_25:
[----:B------:R-:W-:Y:S05]  /*0580*/  BSYNC.RECONVERGENT B1 ;  /* 0x0000000000017941 */ /* 0x000fea0003800200 */
.L_x_23:
        /* <DEDUP_REMOVED lines=13> */
.L_x_27:
[----:B------:R-:W-:Y:S01]  /*0660*/  FMUL.FTZ R0, R5, R6 ;  /* 0x0000000605007220 */ /* 0x000fe20000410000 */
[----:B------:R-:W-:-:S03]  /*0670*/  FMUL.FTZ R6, R6, 0.5 ;  /* 0x3f00000006067820 */ /* 0x000fc60000410000 */
[----:B------:R-:W-:-:S04]  /*0680*/  FFMA R5, -R0, R0, R5 ;  /* 0x0000000000057223 */ /* 0x000fc80000000105 */
[----:B------:R-:W-:-:S07]  /*0690*/  FFMA R0, R5, R6, R0 ;  /* 0x0000000605007223 */ /* 0x000fce0000000000 */
.L_x_28:
[----:B------:R-:W-:Y:S05]  /*06a0*/  BSYNC.RECONVERGENT B1 ;  /* 0x0000000000017941 */ /* 0x000fea0003800200 */
.L_x_26:
        /* <DEDUP_REMOVED lines=13> */
.L_x_30:
[----:B------:R-:W-:Y:S01]  /*0780*/  FMUL.FTZ R0, R5, R6 ;  /* 0x0000000605007220 */ /* 0x000fe20000410000 */
[----:B------:R-:W-:-:S03]  /*0790*/  FMUL.FTZ R6, R6, 0.5 ;  /* 0x3f00000006067820 */ /* 0x000fc60000410000 */
[----:B------:R-:W-:-:S04]  /*07a0*/  FFMA R5, -R0, R0, R5 ;  /* 0x0000000000057223 */ /* 0x000fc80000000105 */
[----:B------:R-:W-:-:S07]  /*07b0*/  FFMA R0, R5, R6, R0 ;  /* 0x0000000605007223 */ /* 0x000fce0000000000 */
.L_x_31:
[----:B------:R-:W-:Y:S05]  /*07c0*/  BSYNC.RECONVERGENT B1 ;  /* 0x0000000000017941 */ /* 0x000fea0003800200 */
.L_x_29:
        /* <DEDUP_REMOVED lines=13> */
.L_x_33:
[----:B------:R-:W-:Y:S01]  /*08a0*/  FMUL.FTZ R0, R5, R6 ;  /* 0x0000000605007220 */ /* 0x000fe20000410000 */
[----:B------:R-:W-:-:S03]  /*08b0*/  FMUL.FTZ R6, R6, 0.5 ;  /* 0x3f00000006067820 */ /* 0x000fc60000410000 */
[----:B------:R-:W-:-:S04]  /*08c0*/  FFMA R5, -R0, R0, R5 ;  /* 0x0000000000057223 */ /* 0x000fc80000000105 */
[----:B------:R-:W-:-:S07]  /*08d0*/  FFMA R0, R5, R6, R0 ;  /* 0x0000000605007223 */ /* 0x000fce0000000000 */
.L_x_34:
[----:B------:R-:W-:Y:S05]  /*08e0*/  BSYNC.RECONVERGENT B1 ;  /* 0x0000000000017941 */ /* 0x000fea0003800200 */
.L_x_32:
        /* <DEDUP_REMOVED lines=13> */
.L_x_36:
[----:B------:R-:W-:Y:S01]  /*09c0*/  FMUL.FTZ R0, R5, R6 ;  /* 0x0000000605007220 */ /* 0x000fe20000410000 */
[----:B------:R-:W-:-:S03]  /*09d0*/  FMUL.FTZ R6, R6, 0.5 ;  /* 0x3f00000006067820 */ /* 0x000fc60000410000 */
[----:B------:R-:W-:-:S04]  /*09e0*/  FFMA R5, -R0, R0, R5 ;  /* 0x0000000000057223 */ /* 0x000fc80000000105 */
[----:B------:R-:W-:-:S07]  /*09f0*/  FFMA R0, R5, R6, R0 ;  /* 0x0000000605007223 */ /* 0x000fce0000000000 */
.L_x_37:
[----:B------:R-:W-:Y:S05]  /*0a00*/  BSYNC.RECONVERGENT B1 ;  /* 0x0000000000017941 */ /* 0x000fea0003800200 */
.L_x_35:
        /* <DEDUP_REMOVED lines=13> */
.L_x_39:
[----:B------:R-:W-:Y:S01]  /*0ae0*/  FMUL.FTZ R0, R5, R6 ;  /* 0x0000000605007220 */ /* 0x000fe20000410000 */
[----:B------:R-:W-:-:S03]  /*0af0*/  FMUL.FTZ R6, R6, 0.5 ;  /* 0x3f00000006067820 */ /* 0x000fc60000410000 */
[----:B------:R-:W-:-:S04]  /*0b00*/  FFMA R5, -R0, R0, R5 ;  /* 0x0000000000057223 */ /* 0x000fc80000000105 */
[----:B------:R-:W-:-:S07]  /*0b10*/  FFMA R0, R5, R6, R0 ;  /* 0x0000000605007223 */ /* 0x000fce0000000000 */
.L_x_40:
[----:B------:R-:W-:Y:S05]  /*0b20*/  BSYNC.RECONVERGENT B1 ;  /* 0x0000000000017941 */ /* 0x000fea0003800200 */
.L_x_38:
        /* <DEDUP_REMOVED lines=13> */
.L_x_42:
[----:B------:R-:W-:Y:S01]  /*0c00*/  FMUL.FTZ R0, R5, R6 ;  /* 0x0000000605007220 */ /* 0x000fe20000410000 */
[----:B------:R-:W-:-:S03]  /*0c10*/  FMUL.FTZ R6, R6, 0.5 ;  /* 0x3f00000006067820 */ /* 0x000fc60000410000 */
[----:B------:R-:W-:-:S04]  /*0c20*/  FFMA R5, -R0, R0, R5 ;  /* 0x0000000000057223 */ /* 0x000fc80000000105 */
[----:B------:R-:W-:-:S07]  /*0c30*/  FFMA R0, R5, R6, R0 ;  /* 0x0000000605007223 */ /* 0x000fce0000000000 */
.L_x_43:
[----:B------:R-:W-:Y:S05]  /*0c40*/  BSYNC.RECONVERGENT B1 ;  /* 0x0000000000017941 */ /* 0x000fea0003800200 */
.L_x_41:
        /* <DEDUP_REMOVED lines=13> */
.L_x_45:
[----:B------:R-:W-:Y:S01]  /*0d20*/  FMUL.FTZ R0, R5, R6 ;  /* 0x0000000605007220 */ /* 0x000fe20000410000 */
[----:B------:R-:W-:-:S03]  /*0d30*/  FMUL.FTZ R6, R6, 0.5 ;  /* 0x3f00000006067820 */ /* 0x000fc60000410000 */
[----:B------:R-:W-:-:S04]  /*0d40*/  FFMA R5, -R0, R0, R5 ;  /* 0x0000000000057223 */ /* 0x000fc80000000105 */
[----:B------:R-:W-:-:S07]  /*0d50*/  FFMA R0, R5, R6, R0 ;  /* 0x0000000605007223 */ /* 0x000fce0000000000 */
.L_x_46:
[----:B------:R-:W-:Y:S05]  /*0d60*/  BSYNC.RECONVERGENT B1 ;  /* 0x0000000000017941 */ /* 0x000fea0003800200 */
.L_x_44:
        /* <DEDUP_REMOVED lines=13> */
.L_x_48:
[----:B------:R-:W-:Y:S01]  /*0e40*/  FMUL.FTZ R0, R5, R6 ;  /* 0x0000000605007220 */ /* 0x000fe20000410000 */
[----:B------:R-:W-:-:S03]  /*0e50*/  FMUL.FTZ R6, R6, 0.5 ;  /* 0x3f00000006067820 */ /* 0x000fc60000410000 */
[----:B------:R-:W-:-:S04]  /*0e60*/  FFMA R5, -R0, R0, R5 ;  /* 0x0000000000057223 */ /* 0x000fc80000000105 */
[----:B------:R-:W-:-:S07]  /*0e70*/  FFMA R0, R5, R6, R0 ;  /* 0x0000000605007223 */ /* 0x000fce0000000000 */
.L_x_49:
[----:B------:R-:W-:Y:S05]  /*0e80*/  BSYNC.RECONVERGENT B1 ;  /* 0x0000000000017941 */ /* 0x000fea0003800200 */
.L_x_47:
        /* <DEDUP_REMOVED lines=13> */
.L_x_51:
[----:B------:R-:W-:Y:S01]  /*0f60*/  FMUL.FTZ R0, R5, R6 ;  /* 0x0000000605007220 */ /* 0x000fe20000410000 */
[----:B------:R-:W-:-:S03]  /*0f70*/  FMUL.FTZ R6, R6, 0.5 ;  /* 0x3f00000006067820 */ /* 0x000fc60000410000 */
[----:B------:R-:W-:-:S04]  /*0f80*/  FFMA R5, -R0, R0, R5 ;  /* 0x0000000000057223 */ /* 0x000fc80000000105 */
[----:B------:R-:W-:-:S07]  /*0f90*/  FFMA R0, R5, R6, R0 ;  /* 0x0000000605007223 */ /* 0x000fce0000000000 */
.L_x_52:
[----:B------:R-:W-:Y:S05]  /*0fa0*/  BSYNC.RECONVERGENT B1 ;  /* 0x0000000000017941 */ /* 0x000fea0003800200 */
.L_x_50:
        /* <DEDUP_REMOVED lines=13> */
.L_x_54:
[----:B------:R-:W-:Y:S01]  /*1080*/  FMUL.FTZ R0, R5, R6 ;  /* 0x0000000605007220 */ /* 0x000fe20000410000 */
[----:B------:R-:W-:-:S03]  /*1090*/  FMUL.FTZ R6, R6, 0.5 ;  /* 0x3f00000006067820 */ /* 0x000fc60000410000 */
[----:B------:R-:W-:-:S04]  /*10a0*/  FFMA R5, -R0, R0, R5 ;  /* 0x0000000000057223 */ /* 0x000fc80000000105 */
[----:B------:R-:W-:-:S07]  /*10b0*/  FFMA R0, R5, R6, R0 ;  /* 0x0000000605007223 */ /* 0x000fce0000000000 */
.L_x_55:
[----:B------:R-:W-:Y:S05]  /*10c0*/  BSYNC.RECONVERGENT B1 ;  /* 0x0000000000017941 */ /* 0x000fea0003800200 */
.L_x_53:
        /* <DEDUP_REMOVED lines=13> */
.L_x_57:
[----:B------:R-:W-:Y:S01]  /*11a0*/  FMUL.FTZ R0, R5, R6 ;  /* 0x0000000605007220 */ /* 0x000fe20000410000 */
[----:B------:R-:W-:-:S03]  /*11b0*/  FMUL.FTZ R6, R6, 0.5 ;  /* 0x3f00000006067820 */ /* 0x000fc60000410000 */
[----:B------:R-:W-:-:S04]  /*11c0*/  FFMA R5, -R0, R0, R5 ;  /* 0x0000000000057223 */ /* 0x000fc80000000105 */
[----:B------:R-:W-:-:S07]  /*11d0*/  FFMA R0, R5, R6, R0 ;  /* 0x0000000605007223 */ /* 0x000fce0000000000 */
.L_x_58:
[----:B------:R-:W-:Y:S05]  /*11e0*/  BSYNC.RECONVERGENT B1 ;  /* 0x0000000000017941 */ /* 0x000fea0003800200 */
.L_x_56:
        /* <DEDUP_REMOVED lines=9> */
[----:B------:R-:W-:-:S07]  /*1280*/  MOV R12, 0x12a0 ;  /* 0x000012a0000c7802 */ /* 0x000fce0000000f00 */
[----:B------:R-:W-:Y:S05]  /*1290*/  CALL.REL.NOINC `($__internal_2_$__cuda_sm20_sqrt_rn_f32_slowpath) ;  /* 0x00000000005c7944 */ /* 0x000fea0003c00000 */
[----:B------:R-:W-:Y:S01]  /*12a0*/  MOV R7, R0 ;  /* 0x0000000000077202 */ /* 0x000fe20000000f00 */
[----:B------:R-:W-:Y:S06]  /*12b0*/  BRA `(.L_x_61) ;  /* 0x0000000000107947 */ /* 0x000fec0003800000 */
.L_x_60:
[----:B------:R-:W-:Y:S01]  /*12c0*/  FMUL.FTZ R7, R0, R5 ;  /* 0x0000000500077220 */ /* 0x000fe20000410000 */
[----:B------:R-:W-:-:S03]  /*12d0*/  FMUL.FTZ R5, R5, 0.5 ;  /* 0x3f00000005057820 */ /* 0x000fc60000410000 */
[----:B------:R-:W-:-:S04]  /*12e0*/  FFMA R0, -R7, R7, R0 ;  /* 0x0000000707007223 */ /* 0x000fc80000000100 */
[----:B------:R-:W-:-:S07]  /*12f0*/  FFMA R7, R0, R5, R7 ;  /* 0x0000000500077223 */ /* 0x000fce0000000007 */
.L_x_61:
[----:B------:R-:W-:Y:S05]  /*1300*/  BSYNC.RECONVERGENT B1 ;  /* 0x0000000000017941 */ /* 0x000fea0003800200 */
.L_x_59:
[----:B------:R-:W-:Y:S01]  /*1310*/  FMUL R7, R7, 0.98000001907348632812 ;  /* 0x3f7ae14807077820 */ /* 0x000fe20000400000 */
[----:B------:R-:W-:Y:S06]  /*1320*/  @P0 BRA `(.L_x_62) ;  /* 0xffffffec00740947 */ /* 0x000fec000383ffff */
[----:B------:R-:W0:Y:S01]  /*1330*/  LDC.64 R4, c[0x0][0x388] ;  /* 0x0000e200ff047b82 */ /* 0x000e220000000a00 */
[----:B------:R-:W-:Y:S02]  /*1340*/  R2UR UR6, R8 ;  /* 0x00000000080672ca */ /* 0x000fe400000e0000 */
[----:B------:R-:W-:Y:S01]  /*1350*/  R2UR UR7, R9 ;  /* 0x00000000090772ca */ /* 0x000fe200000e0000 */
[----:B0-----:R-:W-:-:S12]  /*1360*/  IMAD.WIDE R4, R3, 0x4, R4 ;  /* 0x0000000403047825 */ /* 0x001fd800078e0204 */
[----:B------:R0:W-:Y:S02]  /*1370*/  STG.E desc[UR6][R4.64], R7 ;  /* 0x0000000704007986 */ /* 0x0001e4000c101906 */
.L_x_13:
[----:B------:R-:W-:Y:S05]  /*1380*/  BSYNC.RECONVERGENT B0 ;  /* 0x0000000000007941 */ /* 0x000fea0003800200 */
.L_x_12:
[----:B------:R-:W-:-:S13]  /*1390*/  ISETP.NE.AND P0, PT, R2, RZ, PT ;  /* 0x000000ff0200720c */ /* 0x000fda0003f05270 */
[----:B------:R-:W-:Y:S05]  /*13a0*/  @P0 EXIT ;  /* 0x000000000000094d */ /* 0x000fea0003800000 */
[----:B------:R-:W1:Y:S02]  /*13b0*/  LDC R0, c[0x0][0x370] ;  /* 0x0000dc00ff007b82 */ /* 0x000e640000000800 */
[----:B-1----:R-:W-:-:S04]  /*13c0*/  SHF.R.U32.HI R0, RZ, 0x1, R0 ;  /* 0x00000001ff007819 */ /* 0x002fc80000011600 */
[----:B------:R-:W-:-:S13]  /*13d0*/  ISETP.NE.AND P0, PT, R0, UR4, PT ;  /* 0x0000000400007c0c */ /* 0x000fda000bf05270 */
[----:B------:R-:W-:Y:S05]  /*13e0*/  @P0 EXIT ;  /* 0x000000000000094d */ /* 0x000fea0003800000 */
[----:B------:R-:W-:Y:S01]  /*13f0*/  PREEXIT ;  /* 0x000000000000782d */ /* 0x000fe20000000000 */
[----:B------:R-:W-:Y:S05]  /*1400*/  EXIT ;  /* 0x000000000000794d */ /* 0x000fea0003800000 */
        .weak           $__internal_2_$__cuda_sm20_sqrt_rn_f32_slowpath
        .type           $__internal_2_$__cuda_sm20_sqrt_rn_f32_slowpath,@function
        .size           $__internal_2_$__cuda_sm20_sqrt_rn_f32_slowpath,(.L_x_120 - $__internal_2_$__cuda_sm20_sqrt_rn_f32_slowpath)
$__internal_2_$__cuda_sm20_sqrt_rn_f32_slowpath:
[----:B------:R-:W-:-:S13]  /*1410*/  LOP3.LUT P1, RZ, R0, 0x7fffffff, RZ, 0xc0, !PT ;  /* 0x7fffffff00ff7812 */ /* 0x000fda000782c0ff */
[----:B------:R-:W-:Y:S01]  /*1420*/  @!P1 MOV R5, R0 ;  /* 0x0000000000059202 */ /* 0x000fe20000000f00 */
[----:B------:R-:W-:Y:S06]  /*1430*/  @!P1 BRA `(.L_x_63) ;  /* 0x0000000000409947 */ /* 0x000fec0003800000 */
[----:B------:R-:W-:-:S13]  /*1440*/  FSETP.GEU.FTZ.AND P1, PT, R0, RZ, PT ;  /* 0x000000ff0000720b */ /* 0x000fda0003f3e000 */
[----:B------:R-:W-:Y:S01]  /*1450*/  @!P1 MOV R5, 0x7fffffff ;  /* 0x7fffffff00059802 */ /* 0x000fe20000000f00 */
[----:B------:R-:W-:Y:S06]  /*1460*/  @!P1 BRA `(.L_x_63) ;  /* 0x0000000000349947 */ /* 0x000fec0003800000 */
[----:B------:R-:W-:-:S13]  /*1470*/  FSETP.GTU.FTZ.AND P1, PT, |R0|, +INF , PT ;  /* 0x7f8000000000780b */ /* 0x000fda0003f3c200 */
[----:B------:R-:W-:Y:S01]  /*1480*/  @P1 FADD.FTZ R5, R0, 1 ;  /* 0x3f80000000051421 */ /* 0x000fe20000010000 */
[----:B------:R-:W-:Y:S06]  /*1490*/  @P1 BRA `(.L_x_63) ;  /* 0x0000000000281947 */ /* 0x000fec0003800000 */
[----:B------:R-:W-:-:S13]  /*14a0*/  FSETP.NEU.FTZ.AND P1, PT, |R0|, +INF , PT ;  /* 0x7f8000000000780b */ /* 0x000fda0003f3d200 */
[----:B------:R-:W-:-:S04]  /*14b0*/  @P1 FFMA R6, R0, 1.84467440737095516160e+19, RZ ;  /* 0x5f80000000061823 */ /* 0x000fc800000000ff */
[----:B------:R-:W0:Y:S02]  /*14c0*/  @P1 MUFU.RSQ R5, R6 ;  /* 0x0000000600051308 */ /* 0x000e240000001400 */
[----:B0-----:R-:W-:Y:S01]  /*14d0*/  @P1 FMUL.FTZ R7, R6, R5 ;  /* 0x0000000506071220 */ /* 0x001fe20000410000 */
[----:B------:R-:W-:Y:S01]  /*14e0*/  @P1 FMUL.FTZ R11, R5, 0.5 ;  /* 0x3f000000050b1820 */ /* 0x000fe20000410000 */
[----:B------:R-:W-:Y:S02]  /*14f0*/  @!P1 MOV R5, R0 ;  /* 0x0000000000059202 */ /* 0x000fe40000000f00 */
[----:B------:R-:W-:-:S04]  /*1500*/  @P1 FADD.FTZ R10, -R7, -RZ ;  /* 0x800000ff070a1221 */ /* 0x000fc80000010100 */
[----:B------:R-:W-:-:S04]  /*1510*/  @P1 FFMA R10, R7, R10, R6 ;  /* 0x0000000a070a1223 */ /* 0x000fc80000000006 */
[----:B------:R-:W-:-:S04]  /*1520*/  @P1 FFMA R10, R10, R11, R7 ;  /* 0x0000000b0a0a1223 */ /* 0x000fc80000000007 */
[----:B------:R-:W-:-:S07]  /*1530*/  @P1 FMUL.FTZ R5, R10, 2.3283064365386962891e-10 ;  /* 0x2f8000000a051820 */ /* 0x000fce0000410000 */
.L_x_63:
[----:B------:R-:W-:Y:S01]  /*1540*/  HFMA2 R7, -RZ, RZ, 0, 0 ;  /* 0x00000000ff077431 */ /* 0x000fe200000001ff */
[----:B------:R-:W-:Y:S02]  /*1550*/  MOV R6, R12 ;  /* 0x0000000c00067202 */ /* 0x000fe40000000f00 */
[----:B------:R-:W-:Y:S02]  /*1560*/  MOV R0, R5 ;  /* 0x0000000500007202 */ /* 0x000fe40000000f00 */
[----:B------:R-:W-:Y:S05]  /*1570*/  RET.REL.NODEC R6 `(_Z15producer2KernelPKfPfi) ;  /* 0xffffffe806a07950 */ /* 0x000fea0003c3ffff */
.L_x_64:
        /* <DEDUP_REMOVED lines=16> */
.L_x_120:


//--------------------- .text._Z15producer1KernelPKfPfi --------------------------
	.section	.text._Z15producer1KernelPKfPfi,"ax",@progbits
	.align	128
        .global         _Z15producer1KernelPKfPfi
        .type           _Z15producer1KernelPKfPfi,@function
        .size           _Z15producer1KernelPKfPfi,(.L_x_121 - _Z15producer1KernelPKfPfi)
        .other          _Z15producer1KernelPKfPfi,@"STO_CUDA_ENTRY STV_DEFAULT"
_Z15producer1KernelPKfPfi:
.text._Z15producer1KernelPKfPfi:
        /* <DEDUP_REMOVED lines=16> */
.L_x_115:
[----:B------:R-:W-:Y:S01]  /*0100*/  MOV R0, 0x3f8147ae ;  /* 0x3f8147ae00007802 */ /* 0x000fe20000000f00 */
[----:B------:R-:W-:Y:S01]  /*0110*/  BSSY.RECONVERGENT B1, `(.L_x_67) ;  /* 0x0000011000017945 */ /* 0x000fe20003800200 */
[----:B------:R-:W-:-:S03]  /*0120*/  IADD3 R4, PT, PT, R4, 0x10, RZ ;  /* 0x0000001004047810 */ /* 0x000fc60007ffe0ff */
[----:B-----5:R-:W-:Y:S01]  /*0130*/  FFMA R7, R7, R0, 0.0010000000474974513054 ;  /* 0x3a83126f07077423 */ /* 0x020fe20000000000 */
[----:B------:R-:W-:-:S03]  /*0140*/  ISETP.NE.AND P0, PT, R4, 0x320, PT ;  /* 0x000003200400780c */ /* 0x000fc60003f05270 */
[----:B------:R-:W-:-:S04]  /*0150*/  FFMA R5, R7, R7, 1 ;  /* 0x3f80000007057423 */ /* 0x000fc80000000007 */
[----:B0-----:R0:W1:Y:S01]  /*0160*/  MUFU.RSQ R6, R5 ;  /* 0x0000000500067308 */ /* 0x0010620000001400 */
[----:B------:R-:W-:-:S04]  /*0170*/  IADD3 R0, PT, PT, R5, -0xd000000, RZ ;  /* 0xf300000005007810 */ /* 0x000fc80007ffe0ff */
[----:B------:R-:W-:-:S13]  /*0180*/  ISETP.GT.U32.AND P1, PT, R0, 0x727fffff, PT ;  /* 0x727fffff0000780c */ /* 0x000fda0003f24070 */
[----:B01----:R-:W-:Y:S05]  /*0190*/  @!P1 BRA `(.L_x_68) ;  /* 0x0000000000109947 */ /* 0x003fea0003800000 */
[----:B------:R-:W-:Y:S02]  /*01a0*/  MOV R0, R5 ;  /* 0x0000000500007202 */ /* 0x000fe40000000f00 */
[----:B------:R-:W-:-:S07]  /*01b0*/  MOV R12, 0x1d0 ;  /* 0x000001d0000c7802 */ /* 0x000fce0000000f00 */
[----:B------:R-:W-:Y:S05]  /*01c0*/  CALL.REL.NOINC `($__internal_3_$__cuda_sm20_sqrt_rn_f32_slowpath) ;  /* 0x0000001000907944 */ /* 0x000fea0003c00000 */
[----:B------:R-:W-:Y:S05]  /*01d0*/  BRA `(.L_x_69) ;  /* 0x0000000000107947 */ /* 0x000fea0003800000 */
.L_x_68:
[----:B------:R-:W-:Y:S01]  /*01e0*/  FMUL.FTZ R0, R5, R6 ;  /* 0x0000000605007220 */ /* 0x000fe20000410000 */
[----:B------:R-:W-:-:S03]  /*01f0*/  FMUL.FTZ R6, R6, 0.5 ;  /* 0x3f00000006067820 */ /* 0x000fc60000410000 */
[----:B------:R-:W-:-:S04]  /*0200*/  FFMA R5, -R0, R0, R5 ;  /* 0x0000000000057223 */ /* 0x000fc80000000105 */
[----:B------:R-:W-:-:S07]  /*0210*/  FFMA R0, R5, R6, R0 ;  /* 0x0000000605007223 */ /* 0x000fce0000000000 */
.L_x_69:
[----:B------:R-:W-:Y:S05]  /*0220*/  BSYNC.RECONVERGENT B1 ;  /* 0x0000000000017941 */ /* 0x000fea0003800200 */
.L_x_67:
[----:B------:R-:W-:Y:S02]  /*0230*/  HFMA2 R5, -RZ, RZ, 1.8759765625, 7.6796875 ;  /* 0x3f8147aeff057431 */ /* 0x000fe400000001ff */
[----:B------:R-:W-:Y:S01]  /*0240*/  FMUL R0, R0, 0.99000000953674316406 ;  /* 0x3f7d70a400007820 */ /* 0x000fe20000400000 */
[----:B------:R-:W-:Y:S03]  /*0250*/  BSSY.RECONVERGENT B1, `(.L_x_70) ;  /* 0x000000f000017945 */ /* 0x000fe60003800200 */
[----:B------:R-:W-:-:S04]  /*0260*/  FFMA R0, R0, R5, 0.0010000000474974513054 ;  /* 0x3a83126f00007423 */ /* 0x000fc80000000005 */
[----:B------:R-:W-:-:S04]  /*0270*/  FFMA R5, R0, R0, 1 ;  /* 0x3f80000000057423 */ /* 0x000fc80000000000 */
[----:B------:R0:W1:Y:S01]  /*0280*/  MUFU.RSQ R6, R5 ;  /* 0x0000000500067308 */ /* 0x0000620000001400 */
[----:B------:R-:W-:-:S04]  /*0290*/  IADD3 R0, PT, PT, R5, -0xd000000, RZ ;  /* 0xf300000005007810 */ /* 0x000fc80007ffe0ff */
[----:B------:R-:W-:-:S13]  /*02a0*/  ISETP.GT.U32.AND P1, PT, R0, 0x727fffff, PT ;  /* 0x727fffff0000780c */ /* 0x000fda0003f24070 */
[----:B01----:R-:W-:Y:S05]  /*02b0*/  @!P1 BRA `(.L_x_71) ;  /* 0x0000000000109947 */ /* 0x003fea0003800000 */
[----:B------:R-:W-:Y:S02]  /*02c0*/  MOV R0, R5 ;  /* 0x0000000500007202 */ /* 0x000fe40000000f00 */
[----:B------:R-:W-:-:S07]  /*02d0*/  MOV R12, 0x2f0 ;  /* 0x000002f0000c7802 */ /* 0x000fce0000000f00 */
[----:B------:R-:W-:Y:S05]  /*02e0*/  CALL.REL.NOINC `($__internal_3_$__cuda_sm20_sqrt_rn_f32_slowpath) ;  /* 0x0000001000487944 */ /* 0x000fea0003c00000 */
[----:B------:R-:W-:Y:S05]  /*02f0*/  BRA `(.L_x_72) ;  /* 0x0000000000107947 */ /* 0x000fea0003800000 */
.L_x_71:
[----:B------:R-:W-:Y:S01]  /*0300*/  FMUL.FTZ R0, R5, R6 ;  /* 0x0000000605007220 */ /* 0x000fe20000410000 */
[----:B------:R-:W-:-:S03]  /*0310*/  FMUL.FTZ R6, R6, 0.5 ;  /* 0x3f00000006067820 */ /* 0x000fc60000410000 */
[----:B------:R-:W-:-:S04]  /*0320*/  FFMA R5, -R0, R0, R5 ;  /* 0x0000000000057223 */ /* 0x000fc80000000105 */
[----:B------:R-:W-:-:S07]  /*0330*/  FFMA R0, R5, R6, R0 ;  /* 0x0000000605007223 */ /* 0x000fce0000000000 */
.L_x_72:
[----:B------:R-:W-:Y:S05]  /*0340*/  BSYNC.RECONVERGENT B1 ;  /* 0x0000000000017941 */ /* 0x000fea0003800200 */
.L_x_70:
[----:B------:R-:W-:Y:S01]  /*0350*/  MOV R5, 0x3f8147ae ;  /* 0x3f8147ae00057802 */ /* 0x000fe20000000f00 */
        /* <DEDUP_REMOVED lines=12> */
.L_x_74:
[----:B------:R-:W-:Y:S01]  /*0420*/  FMUL.FTZ R0, R5, R6 ;  /* 0x0000000605007220 */ /* 0x000fe20000410000 */
[----:B------:R-:W-:-:S03]  /*0430*/  FMUL.FTZ R6, R6, 0.5 ;  /* 0x3f00000006067820 */ /* 0x000fc60000410000 */
[----:B------:R-:W-:-:S04]  /*0440*/  FFMA R5, -R0, R0, R5 ;  /* 0x0000000000057223 */ /* 0x000fc80000000105 */
[----:B------:R-:W-:-:S07]  /*0450*/  FFMA R0, R5, R6, R0 ;  /* 0x0000000605007223 */ /* 0x000fce0000000000 */
.L_x_75:
[----:B------:R-:W-:Y:S05]  /*0460*/  BSYNC.RECONVERGENT B1 ;  /* 0x0000000000017941 */ /* 0x000fea0003800200 */
.L_x_73:
        /* <DEDUP_REMOVED lines=13> */
.L_x_77:
[----:B------:R-:W-:Y:S01]  /*0540*/  FMUL.FTZ R0, R5, R6 ;  /* 0x0000000605007220 */ /* 0x000fe20000410000 */
[----:B------:R-:W-:-:S03]  /*0550*/  FMUL.FTZ R6, R6, 0.5 ;  /* 0x3f00000006067820 */ /* 0x000fc60000410000 */
[----:B------:R-:W-:-:S04]  /*0560*/  FFMA R5, -R0, R0, R5 ;  /* 0x0000000000057223 */ /* 0x000fc80000000105 */
[----:B------:R-:W-:-:S07]  /*0570*/  FFMA R0, R5, R6, R0 ;  /* 0x0000000605007223 */ /* 0x000fce0000000000 */
.L_x_78:
[----:B------:R-:W-:Y:S05]  /*0580*/  BSYNC.RECONVERGENT B1 ;  /* 0x0000000000017941 */ /* 0x000fea0003800200 */
.L_x_76:
        /* <DEDUP_REMOVED lines=13> */
.L_x_80:
[----:B------:R-:W-:Y:S01]  /*0660*/  FMUL.FTZ R0, R5, R6 ;  /* 0x0000000605007220 */ /* 0x000fe20000410000 */
[----:B------:R-:W-:-:S03]  /*0670*/  FMUL.FTZ R6, R6, 0.5 ;  /* 0x3f00000006067820 */ /* 0x000fc60000410000 */
[----:B------:R-:W-:-:S04]  /*0680*/  FFMA R5, -R0, R0, R5 ;  /* 0x0000000000057223 */ /* 0x000fc80000000105 */
[----:B------:R-:W-:-:S07]  /*0690*/  FFMA R0, R5, R6, R0 ;  /* 0x0000000605007223 */ /* 0x000fce0000000000 */
.L_x_81:
[----:B------:R-:W-:Y:S05]  /*06a0*/  BSYNC.RECONVERGENT B1 ;  /* 0x0000000000017941 */ /* 0x000fea0003800200 */
.L_x_79:
        /* <DEDUP_REMOVED lines=13> */
.L_x_83:
[----:B------:R-:W-:Y:S01]  /*0780*/  FMUL.FTZ R0, R5, R6 ;  /* 0x0000000605007220 */ /* 0x000fe20000410000 */
[----:B------:R-:W-:-:S03]  /*0790*/  FMUL.FTZ R6, R6, 0.5 ;  /* 0x3f00000006067820 */ /* 0x000fc60000410000 */
[----:B------:R-:W-:-:S04]  /*07a0*/  FFMA R5, -R0, R0, R5 ;  /* 0x0000000000057223 */ /* 0x000fc80000000105 */
[----:B------:R-:W-:-:S07]  /*07b0*/  FFMA R0, R5, R6, R0 ;  /* 0x0000000605007223 */ /* 0x000fce0000000000 */
.L_x_84:
[----:B------:R-:W-:Y:S05]  /*07c0*/  BSYNC.RECONVERGENT B1 ;  /* 0x0000000000017941 */ /* 0x000fea0003800200 */
.L_x_82:
        /* <DEDUP_REMOVED lines=13> */
.L_x_86:
[----:B------:R-:W-:Y:S01]  /*08a0*/  FMUL.FTZ R0, R5, R6 ;  /* 0x0000000605007220 */ /* 0x000fe20000410000 */
[----:B------:R-:W-:-:S03]  /*08b0*/  FMUL.FTZ R6, R6, 0.5 ;  /* 0x3f00000006067820 */ /* 0x000fc60000410000 */
[----:B------:R-:W-:-:S04]  /*08c0*/  FFMA R5, -R0, R0, R5 ;  /* 0x0000000000057223 */ /* 0x000fc80000000105 */
[----:B------:R-:W-:-:S07]  /*08d0*/  FFMA R0, R5, R6, R0 ;  /* 0x0000000605007223 */ /* 0x000fce0000000000 */
.L_x_87:
[----:B------:R-:W-:Y:S05]  /*08e0*/  BSYNC.RECONVERGENT B1 ;  /* 0x0000000000017941 */ /* 0x000fea0003800200 */
.L_x_85:
        /* <DEDUP_REMOVED lines=13> */
.L_x_89:
[----:B------:R-:W-:Y:S01]  /*09c0*/  FMUL.FTZ R0, R5, R6 ;  /* 0x0000000605007220 */ /* 0x000fe20000410000 */
[----:B------:R-:W-:-:S03]  /*09d0*/  FMUL.FTZ R6, R6, 0.5 ;  /* 0x3f00000006067820 */ /* 0x000fc60000410000 */
[----:B------:R-:W-:-:S04]  /*09e0*/  FFMA R5, -R0, R0, R5 ;  /* 0x0000000000057223 */ /* 0x000fc80000000105 */
[----:B------:R-:W-:-:S07]  /*09f0*/  FFMA R0, R5, R6, R0 ;  /* 0x0000000605007223 */ /* 0x000fce0000000000 */
.L_x_90:
[----:B------:R-:W-:Y:S05]  /*0a00*/  BSYNC.RECONVERGENT B1 ;  /* 0x0000000000017941 */ /* 0x000fea0003800200 */
.L_x_88:
        /* <DEDUP_REMOVED lines=13> */
.L_x_92:
[----:B------:R-:W-:Y:S01]  /*0ae0*/  FMUL.FTZ R0, R5, R6 ;  /* 0x0000000605007220 */ /* 0x000fe20000410000 */
[----:B------:R-:W-:-:S03]  /*0af0*/  FMUL.FTZ R6, R6, 0.5 ;  /* 0x3f00000006067820 */ /* 0x000fc60000410000 */
[----:B------:R-:W-:-:S04]  /*0b00*/  FFMA R5, -R0, R0, R5 ;  /* 0x0000000000057223 */ /* 0x000fc80000000105 */
[----:B------:R-:W-:-:S07]  /*0b10*/  FFMA R0, R5, R6, R0 ;  /* 0x0000000605007223 */ /* 0x000fce0000000000 */
.L_x_93:
[----:B------:R-:W-:Y:S05]  /*0b20*/  BSYNC.RECONVERGENT B1 ;  /* 0x0000000000017941 */ /* 0x000fea0003800200 */
.L_x_91:
        /* <DEDUP_REMOVED lines=13> */
.L_x_95:
[----:B------:R-:W-:Y:S01]  /*0c00*/  FMUL.FTZ R0, R5, R6 ;  /* 0x0000000605007220 */ /* 0x000fe20000410000 */
[----:B------:R-:W-:-:S03]  /*0c10*/  FMUL.FTZ R6, R6, 0.5 ;  /* 0x3f00000006067820 */ /* 0x000fc60000410000 */
[----:B------:R-:W-:-:S04]  /*0c20*/  FFMA R5, -R0, R0, R5 ;  /* 0x0000000000057223 */ /* 0x000fc80000000105 */
[----:B------:R-:W-:-:S07]  /*0c30*/  FFMA R0, R5, R6, R0 ;  /* 0x0000000605007223 */ /* 0x000fce0000000000 */
.L_x_96:
[----:B------:R-:W-:Y:S05]  /*0c40*/  BSYNC.RECONVERGENT B1 ;  /* 0x0000000000017941 */ /* 0x000fea0003800200 */
.L_x_94:
        /* <DEDUP_REMOVED lines=13> */
.L_x_98:
[----:B------:R-:W-:Y:S01]  /*0d20*/  FMUL.FTZ R0, R5, R6 ;  /* 0x0000000605007220 */ /* 0x000fe20000410000 */
[----:B------:R-:W-:-:S03]  /*0d30*/  FMUL.FTZ R6, R6, 0.5 ;  /* 0x3f00000006067820 */ /* 0x000fc60000410000 */
[----:B------:R-:W-:-:S04]  /*0d40*/  FFMA R5, -R0, R0, R5 ;  /* 0x0000000000057223 */ /* 0x000fc80000000105 */
[----:B------:R-:W-:-:S07]  /*0d50*/  FFMA R0, R5, R6, R0 ;  /* 0x0000000605007223 */ /* 0x000fce0000000000 */
.L_x_99:
[----:B------:R-:W-:Y:S05]  /*0d60*/  BSYNC.RECONVERGENT B1 ;  /* 0x0000000000017941 */ /* 0x000fea0003800200 */
.L_x_97:
        /* <DEDUP_REMOVED lines=13> */
.L_x_101:
[----:B------:R-:W-:Y:S01]  /*0e40*/  FMUL.FTZ R0, R5, R6 ;  /* 0x0000000605007220 */ /* 0x000fe20000410000 */
[----:B------:R-:W-:-:S03]  /*0e50*/  FMUL.FTZ R6, R6, 0.5 ;  /* 0x3f00000006067820 */ /* 0x000fc60000410000 */
[----:B------:R-:W-:-:S04]  /*0e60*/  FFMA R5, -R0, R0, R5 ;  /* 0x0000000000057223 */ /* 0x000fc80000000105 */
[----:B------:R-:W-:-:S07]  /*0e70*/  FFMA R0, R5, R6, R0 ;  /* 0x0000000605007223 */ /* 0x000fce0000000000 */
.L_x_102:
[----:B------:R-:W-:Y:S05]  /*0e80*/  BSYNC.RECONVERGENT B1 ;  /* 0x0000000000017941 */ /* 0x000fea0003800200 */
.L_x_100:
        /* <DEDUP_REMOVED lines=13> */
.L_x_104:
[----:B------:R-:W-:Y:S01]  /*0f60*/  FMUL.FTZ R0, R5, R6 ;  /* 0x0000000605007220 */ /* 0x000fe20000410000 */
[----:B------:R-:W-:-:S03]  /*0f70*/  FMUL.FTZ R6, R6, 0.5 ;  /* 0x3f00000006067820 */ /* 0x000fc60000410000 */
[----:B------:R-:W-:-:S04]  /*0f80*/  FFMA R5, -R0, R0, R5 ;  /* 0x0000000000057223 */ /* 0x000fc80000000105 */
[----:B------:R-:W-:-:S07]  /*0f90*/  FFMA R0, R5, R6, R0 ;  /* 0x0000000605007223 */ /* 0x000fce0000000000 */
.L_x_105:
[----:B------:R-:W-:Y:S05]  /*0fa0*/  BSYNC.RECONVERGENT B1 ;  /* 0x0000000000017941 */ /* 0x000fea0003800200 */
.L_x_103:
        /* <DEDUP_REMOVED lines=13> */
.L_x_107:
[----:B------:R-:W-:Y:S01]  /*1080*/  FMUL.FTZ R0, R5, R6 ;  /* 0x0000000605007220 */ /* 0x000fe20000410000 */
[----:B------:R-:W-:-:S03]  /*1090*/  FMUL.FTZ R6, R6, 0.5 ;  /* 0x3f00000006067820 */ /* 0x000fc60000410000 */
[----:B------:R-:W-:-:S04]  /*10a0*/  FFMA R5, -R0, R0, R5 ;  /* 0x0000000000057223 */ /* 0x000fc80000000105 */
[----:B------:R-:W-:-:S07]  /*10b0*/  FFMA R0, R5, R6, R0 ;  /* 0x0000000605007223 */ /* 0x000fce0000000000 */
.L_x_108:
[----:B------:R-:W-:Y:S05]  /*10c0*/  BSYNC.RECONVERGENT B1 ;  /* 0x0000000000017941 */ /* 0x000fea0003800200 */
.L_x_106:
        /* <DEDUP_REMOVED lines=13> */
.L_x_110:
[----:B------:R-:W-:Y:S01]  /*11a0*/  FMUL.FTZ R0, R5, R6 ;  /* 0x0000000605007220 */ /* 0x000fe20000410000 */
[----:B------:R-:W-:-:S03]  /*11b0*/  FMUL.FTZ R6, R6, 0.5 ;  /* 0x3f00000006067820 */ /* 0x000fc60000410000 */
[----:B------:R-:W-:-:S04]  /*11c0*/  FFMA R5, -R0, R0, R5 ;  /* 0x0000000000057223 */ /* 0x000fc80000000105 */
[----:B------:R-:W-:-:S07]  /*11d0*/  FFMA R0, R5, R6, R0 ;  /* 0x0000000605007223 */ /* 0x000fce0000000000 */
.L_x_111:
[----:B------:R-:W-:Y:S05]  /*11e0*/  BSYNC.RECONVERGENT B1 ;  /* 0x0000000000017941 */ /* 0x000fea0003800200 */
.L_x_109:
        /* <DEDUP_REMOVED lines=9> */
[----:B------:R-:W-:-:S07]  /*1280*/  MOV R12, 0x12a0 ;  /* 0x000012a0000c7802 */ /* 0x000fce0000000f00 */
[----:B------:R-:W-:Y:S05]  /*1290*/  CALL.REL.NOINC `($__internal_3_$__cuda_sm20_sqrt_rn_f32_slowpath) ;  /* 0x00000000005c7944 */ /* 0x000fea0003c00000 */
[----:B------:R-:W-:Y:S01]  /*12a0*/  MOV R7, R0 ;  /* 0x0000000000077202 */ /* 0x000fe20000000f00 */
[----:B------:R-:W-:Y:S06]  /*12b0*/  BRA `(.L_x_114) ;  /* 0x0000000000107947 */ /* 0x000fec0003800000 */
.L_x_113:
[----:B------:R-:W-:Y:S01]  /*12c0*/  FMUL.FTZ R7, R0, R5 ;  /* 0x0000000500077220 */ /* 0x000fe20000410000 */
[----:B------:R-:W-:-:S03]  /*12d0*/  FMUL.FTZ R5, R5, 0.5 ;  /* 0x3f00000005057820 */ /* 0x000fc60000410000 */
[----:B------:R-:W-:-:S04]  /*12e0*/  FFMA R0, -R7, R7, R0 ;  /* 0x0000000707007223 */ /* 0x000fc80000000100 */
[----:B------:R-:W-:-:S07]  /*12f0*/  FFMA R7, R0, R5, R7 ;  /* 0x0000000500077223 */ /* 0x000fce0000000007 */
.L_x_114:
[----:B------:R-:W-:Y:S05]  /*1300*/  BSYNC.RECONVERGENT B1 ;  /* 0x0000000000017941 */ /* 0x000fea0003800200 */
.L_x_112:
[----:B------:R-:W-:Y:S01]  /*1310*/  FMUL R7, R7, 0.99000000953674316406 ;  /* 0x3f7d70a407077820 */ /* 0x000fe20000400000 */
[----:B------:R-:W-:Y:S06]  /*1320*/  @P0 BRA `(.L_x_115) ;  /* 0xffffffec00740947 */ /* 0x000fec000383ffff */
[----:B------:R-:W0:Y:S01]  /*1330*/  LDC.64 R4, c[0x0][0x388] ;  /* 0x0000e200ff047b82 */ /* 0x000e220000000a00 */
[----:B------:R-:W-:Y:S02]  /*1340*/  R2UR UR6, R8 ;  /* 0x00000000080672ca */ /* 0x000fe400000e0000 */
[----:B------:R-:W-:Y:S01]  /*1350*/  R2UR UR7, R9 ;  /* 0x00000000090772ca */ /* 0x000fe200000e0000 */
[----:B0-----:R-:W-:-:S12]  /*1360*/  IMAD.WIDE R4, R3, 0x4, R4 ;  /* 0x0000000403047825 */ /* 0x001fd800078e0204 */
[----:B------:R0:W-:Y:S02]  /*1370*/  STG.E desc[UR6][R4.64], R7 ;  /* 0x0000000704007986 */ /* 0x0001e4000c101906 */
.L_x_66:
[----:B------:R-:W-:Y:S05]  /*1380*/  BSYNC.RECONVERGENT B0 ;  /* 0x0000000000007941 */ /* 0x000fea0003800200 */
.L_x_65:
        /* <DEDUP_REMOVED lines=8> */
        .weak           $__internal_3_$__cuda_sm20_sqrt_rn_f32_slowpath
        .type           $__internal_3_$__cuda_sm20_sqrt_rn_f32_slowpath,@function
        .size           $__internal_3_$__cuda_sm20_sqrt_rn_f32_slowpath,(.L_x_121 - $__internal_3_$__cuda_sm20_sqrt_rn_f32_slowpath)
$__internal_3_$__cuda_sm20_sqrt_rn_f32_slowpath:
        /* <DEDUP_REMOVED lines=19> */
.L_x_116:
[----:B------:R-:W-:Y:S01]  /*1540*/  HFMA2 R7, -RZ, RZ, 0, 0 ;  /* 0x00000000ff077431 */ /* 0x000fe200000001ff */
[----:B------:R-:W-:Y:S02]  /*1550*/  MOV R6, R12 ;  /* 0x0000000c00067202 */ /* 0x000fe40000000f00 */
[----:B------:R-:W-:Y:S02]  /*1560*/  MOV R0, R5 ;  /* 0x0000000500007202 */ /* 0x000fe40000000f00 */
[----:B------:R-:W-:Y:S05]  /*1570*/  RET.REL.NODEC R6 `(_Z15producer1KernelPKfPfi) ;  /* 0xffffffe806a07950 */ /* 0x000fea0003c3ffff */
.L_x_117:
        /* <DEDUP_REMOVED lines=16> */
.L_x_121:


//--------------------- .nv.shared._Z15consumer2KernelPKfS0_Pfi --------------------------
	.section	.nv.shared._Z15consumer2KernelPKfS0_Pfi,"aw",@nobits
	.sectionflags	@""
	.align	4
.nv.shared._Z15consumer2KernelPKfS0_Pfi:
	.zero		33792


//--------------------- .nv.shared.reserved.0     --------------------------
	.section	.nv.shared.reserved.0,"aw",@nobits
	.weak		__nv_reservedSMEM_offset_0_alias
	.size		__nv_reservedSMEM_offset_0_alias, 0, 64
	.other		__nv_reservedSMEM_offset_0_alias,@"STO_CUDA_RESERVED_SHARED STV_DEFAULT"
__nv_reservedSMEM_offset_0_alias:
	.zero		0
	.zero		64


//--------------------- .nv.shared._Z15consumer1KernelPKfS0_Pfi --------------------------
	.section	.nv.shared._Z15consumer1KernelPKfS0_Pfi,"aw",@nobits
	.sectionflags	@""
	.align	4
.nv.shared._Z15consumer1KernelPKfS0_Pfi:
	.zero		33792


//--------------------- .nv.constant0._Z15consumer2KernelPKfS0_Pfi --------------------------
	.section	.nv.constant0._Z15consumer2KernelPKfS0_Pfi,"a",@progbits
	.sectionflags	@""
	.align	4
.nv.constant0._Z15consumer2KernelPKfS0_Pfi:
	.zero		924


//--------------------- .nv.constant0._Z15consumer1KernelPKfS0_Pfi --------------------------
	.section	.nv.constant0._Z15consumer1KernelPKfS0_Pfi,"a",@progbits
	.sectionflags	@""
	.align	4
.nv.constant0._Z15consumer1KernelPKfS0_Pfi:
	.zero		924


//--------------------- .nv.constant0._Z15producer2KernelPKfPfi --------------------------
	.section	.nv.constant0._Z15producer2KernelPKfPfi,"a",@progbits
	.sectionflags	@""
	.align	4
.nv.constant0._Z15producer2KernelPKfPfi:
	.zero		916


//--------------------- .nv.constant0._Z15producer1KernelPKfPfi --------------------------
	.section	.nv.constant0._Z15producer1KernelPKfPfi,"a",@progbits
	.sectionflags	@""
	.align	4
.nv.constant0._Z15producer1KernelPKfPfi:
	.zero		916


//--------------------- SYMBOLS --------------------------

	.type		.nv.reservedSmem.offset0,@object
	.size		.nv.reservedSmem.offset0,0x4
	.type		.nv.reservedSmem.cap,@object
	.size		.nv.reservedSmem.cap,0x4
